//
// Generated by NVIDIA NVVM Compiler
//
// Compiler Build ID: CL-36424714
// Cuda compilation tools, release 13.0, V13.0.88
// Based on NVVM 20.0.0
//

.version 9.0
.target sm_100
.address_size 64

	// .globl	_Z14CalcScalarMeasfffPKfS0_S0_S0_S0_S0_S0_iiiPf

.visible .entry _Z14CalcScalarMeasfffPKfS0_S0_S0_S0_S0_S0_iiiPf(
	.param .f32 _Z14CalcScalarMeasfffPKfS0_S0_S0_S0_S0_S0_iiiPf_param_0,
	.param .f32 _Z14CalcScalarMeasfffPKfS0_S0_S0_S0_S0_S0_iiiPf_param_1,
	.param .f32 _Z14CalcScalarMeasfffPKfS0_S0_S0_S0_S0_S0_iiiPf_param_2,
	.param .u64 .ptr .align 1 _Z14CalcScalarMeasfffPKfS0_S0_S0_S0_S0_S0_iiiPf_param_3,
	.param .u64 .ptr .align 1 _Z14CalcScalarMeasfffPKfS0_S0_S0_S0_S0_S0_iiiPf_param_4,
	.param .u64 .ptr .align 1 _Z14CalcScalarMeasfffPKfS0_S0_S0_S0_S0_S0_iiiPf_param_5,
	.param .u64 .ptr .align 1 _Z14CalcScalarMeasfffPKfS0_S0_S0_S0_S0_S0_iiiPf_param_6,
	.param .u64 .ptr .align 1 _Z14CalcScalarMeasfffPKfS0_S0_S0_S0_S0_S0_iiiPf_param_7,
	.param .u64 .ptr .align 1 _Z14CalcScalarMeasfffPKfS0_S0_S0_S0_S0_S0_iiiPf_param_8,
	.param .u64 .ptr .align 1 _Z14CalcScalarMeasfffPKfS0_S0_S0_S0_S0_S0_iiiPf_param_9,
	.param .u32 _Z14CalcScalarMeasfffPKfS0_S0_S0_S0_S0_S0_iiiPf_param_10,
	.param .u32 _Z14CalcScalarMeasfffPKfS0_S0_S0_S0_S0_S0_iiiPf_param_11,
	.param .u32 _Z14CalcScalarMeasfffPKfS0_S0_S0_S0_S0_S0_iiiPf_param_12,
	.param .u64 .ptr .align 1 _Z14CalcScalarMeasfffPKfS0_S0_S0_S0_S0_S0_iiiPf_param_13
)
{
	.reg .pred 	%p<86>;
	.reg .b32 	%r<84>;
	.reg .b32 	%f<668>;
	.reg .b64 	%rd<33>;
	.reg .b64 	%fd<3>;

	ld.param.f32 	%f1, [_Z14CalcScalarMeasfffPKfS0_S0_S0_S0_S0_S0_iiiPf_param_0];
	ld.param.f32 	%f2, [_Z14CalcScalarMeasfffPKfS0_S0_S0_S0_S0_S0_iiiPf_param_1];
	ld.param.f32 	%f3, [_Z14CalcScalarMeasfffPKfS0_S0_S0_S0_S0_S0_iiiPf_param_2];
	ld.param.u64 	%rd2, [_Z14CalcScalarMeasfffPKfS0_S0_S0_S0_S0_S0_iiiPf_param_4];
	ld.param.u64 	%rd5, [_Z14CalcScalarMeasfffPKfS0_S0_S0_S0_S0_S0_iiiPf_param_7];
	ld.param.u64 	%rd6, [_Z14CalcScalarMeasfffPKfS0_S0_S0_S0_S0_S0_iiiPf_param_8];
	ld.param.u64 	%rd7, [_Z14CalcScalarMeasfffPKfS0_S0_S0_S0_S0_S0_iiiPf_param_9];
	ld.param.u32 	%r4, [_Z14CalcScalarMeasfffPKfS0_S0_S0_S0_S0_S0_iiiPf_param_10];
	ld.param.u32 	%r2, [_Z14CalcScalarMeasfffPKfS0_S0_S0_S0_S0_S0_iiiPf_param_11];
	ld.param.u32 	%r3, [_Z14CalcScalarMeasfffPKfS0_S0_S0_S0_S0_S0_iiiPf_param_12];
	mov.u32 	%r5, %ctaid.x;
	mov.u32 	%r6, %ntid.x;
	mov.u32 	%r7, %tid.x;
	mad.lo.s32 	%r1, %r5, %r6, %r7;
	mul.lo.s32 	%r8, %r2, %r4;
	mul.lo.s32 	%r9, %r8, %r3;
	setp.ge.u32 	%p1, %r1, %r9;
	@%p1 bra 	$L__BB0_2;
	ld.param.u64 	%rd32, [_Z14CalcScalarMeasfffPKfS0_S0_S0_S0_S0_S0_iiiPf_param_13];
	ld.param.u64 	%rd31, [_Z14CalcScalarMeasfffPKfS0_S0_S0_S0_S0_S0_iiiPf_param_6];
	ld.param.u64 	%rd30, [_Z14CalcScalarMeasfffPKfS0_S0_S0_S0_S0_S0_iiiPf_param_5];
	ld.param.u64 	%rd29, [_Z14CalcScalarMeasfffPKfS0_S0_S0_S0_S0_S0_iiiPf_param_3];
	cvta.to.global.u64 	%rd9, %rd29;
	cvta.to.global.u64 	%rd10, %rd2;
	cvta.to.global.u64 	%rd11, %rd30;
	cvta.to.global.u64 	%rd12, %rd31;
	cvta.to.global.u64 	%rd13, %rd5;
	cvta.to.global.u64 	%rd14, %rd6;
	cvta.to.global.u64 	%rd15, %rd7;
	cvta.to.global.u64 	%rd16, %rd32;
	div.s32 	%r10, %r1, %r3;
	mul.lo.s32 	%r11, %r10, %r3;
	sub.s32 	%r12, %r1, %r11;
	div.s32 	%r13, %r10, %r2;
	mul.lo.s32 	%r14, %r13, %r2;
	sub.s32 	%r15, %r10, %r14;
	mul.wide.s32 	%rd17, %r13, 4;
	add.s64 	%rd18, %rd9, %rd17;
	ld.global.f32 	%f4, [%rd18];
	mul.wide.s32 	%rd19, %r15, 4;
	add.s64 	%rd20, %rd10, %rd19;
	ld.global.f32 	%f5, [%rd20];
	mul.wide.s32 	%rd21, %r12, 4;
	add.s64 	%rd22, %rd11, %rd21;
	ld.global.f32 	%f6, [%rd22];
	add.s64 	%rd23, %rd12, %rd17;
	ld.global.f32 	%f7, [%rd23];
	add.s64 	%rd24, %rd13, %rd19;
	ld.global.f32 	%f8, [%rd24];
	add.s64 	%rd25, %rd14, %rd21;
	ld.global.f32 	%f9, [%rd25];
	sub.f32 	%f10, %f1, %f4;
	sub.f32 	%f11, %f2, %f5;
	sub.f32 	%f12, %f3, %f6;
	mul.f32 	%f13, %f11, %f11;
	fma.rn.f32 	%f14, %f10, %f10, %f13;
	fma.rn.f32 	%f15, %f12, %f12, %f14;
	sqrt.rn.f32 	%f16, %f15;
	add.f32 	%f17, %f11, %f16;
	setp.lt.f32 	%p2, %f17, 0f00800000;
	mul.f32 	%f18, %f17, 0f4B000000;
	selp.f32 	%f19, %f18, %f17, %p2;
	selp.f32 	%f20, 0fC1B80000, 0f00000000, %p2;
	mov.b32 	%r16, %f19;
	add.s32 	%r17, %r16, -1059760811;
	and.b32  	%r18, %r17, -8388608;
	sub.s32 	%r19, %r16, %r18;
	mov.b32 	%f21, %r19;
	cvt.rn.f32.s32 	%f22, %r18;
	fma.rn.f32 	%f23, %f22, 0f34000000, %f20;
	add.f32 	%f24, %f21, 0fBF800000;
	fma.rn.f32 	%f25, %f24, 0fBE055027, 0f3E1039F6;
	fma.rn.f32 	%f26, %f25, %f24, 0fBDF8CDCC;
	fma.rn.f32 	%f27, %f26, %f24, 0f3E0F2955;
	fma.rn.f32 	%f28, %f27, %f24, 0fBE2AD8B9;
	fma.rn.f32 	%f29, %f28, %f24, 0f3E4CED0B;
	fma.rn.f32 	%f30, %f29, %f24, 0fBE7FFF22;
	fma.rn.f32 	%f31, %f30, %f24, 0f3EAAAA78;
	fma.rn.f32 	%f32, %f31, %f24, 0fBF000000;
	mul.f32 	%f33, %f24, %f32;
	fma.rn.f32 	%f34, %f33, %f24, %f24;
	fma.rn.f32 	%f35, %f23, 0f3F317218, %f34;
	setp.gt.u32 	%p3, %r16, 2139095039;
	fma.rn.f32 	%f36, %f19, 0f7F800000, 0f7F800000;
	selp.f32 	%f37, %f36, %f35, %p3;
	setp.eq.f32 	%p4, %f19, 0f00000000;
	selp.f32 	%f38, 0fFF800000, %f37, %p4;
	add.f32 	%f39, %f10, %f16;
	setp.lt.f32 	%p5, %f39, 0f00800000;
	mul.f32 	%f40, %f39, 0f4B000000;
	selp.f32 	%f41, %f40, %f39, %p5;
	selp.f32 	%f42, 0fC1B80000, 0f00000000, %p5;
	mov.b32 	%r20, %f41;
	add.s32 	%r21, %r20, -1059760811;
	and.b32  	%r22, %r21, -8388608;
	sub.s32 	%r23, %r20, %r22;
	mov.b32 	%f43, %r23;
	cvt.rn.f32.s32 	%f44, %r22;
	fma.rn.f32 	%f45, %f44, 0f34000000, %f42;
	add.f32 	%f46, %f43, 0fBF800000;
	fma.rn.f32 	%f47, %f46, 0fBE055027, 0f3E1039F6;
	fma.rn.f32 	%f48, %f47, %f46, 0fBDF8CDCC;
	fma.rn.f32 	%f49, %f48, %f46, 0f3E0F2955;
	fma.rn.f32 	%f50, %f49, %f46, 0fBE2AD8B9;
	fma.rn.f32 	%f51, %f50, %f46, 0f3E4CED0B;
	fma.rn.f32 	%f52, %f51, %f46, 0fBE7FFF22;
	fma.rn.f32 	%f53, %f52, %f46, 0f3EAAAA78;
	fma.rn.f32 	%f54, %f53, %f46, 0fBF000000;
	mul.f32 	%f55, %f46, %f54;
	fma.rn.f32 	%f56, %f55, %f46, %f46;
	fma.rn.f32 	%f57, %f45, 0f3F317218, %f56;
	setp.gt.u32 	%p6, %r20, 2139095039;
	fma.rn.f32 	%f58, %f41, 0f7F800000, 0f7F800000;
	selp.f32 	%f59, %f58, %f57, %p6;
	setp.eq.f32 	%p7, %f41, 0f00000000;
	selp.f32 	%f60, 0fFF800000, %f59, %p7;
	mul.f32 	%f61, %f11, %f60;
	fma.rn.f32 	%f62, %f10, %f38, %f61;
	mul.f32 	%f63, %f12, %f16;
	mul.f32 	%f64, %f10, %f11;
	abs.f32 	%f65, %f64;
	abs.f32 	%f66, %f63;
	setp.gt.f32 	%p8, %f66, %f65;
	selp.f32 	%f67, %f66, %f65, %p8;
	selp.f32 	%f68, %f65, %f66, %p8;
	div.rn.f32 	%f69, %f68, %f67;
	mul.f32 	%f70, %f69, %f69;
	fma.rn.f32 	%f71, %f70, 0f3B33710B, 0fBC807748;
	fma.rn.f32 	%f72, %f71, %f70, 0f3D2CDAB2;
	fma.rn.f32 	%f73, %f72, %f70, 0fBD992D10;
	fma.rn.f32 	%f74, %f73, %f70, 0f3DD9EA6C;
	fma.rn.f32 	%f75, %f74, %f70, 0fBE117CB1;
	fma.rn.f32 	%f76, %f75, %f70, 0f3E4CBCE0;
	fma.rn.f32 	%f77, %f76, %f70, 0fBEAAAA7D;
	mul.f32 	%f78, %f70, %f77;
	fma.rn.f32 	%f79, %f78, %f69, %f69;
	neg.f32 	%f80, %f79;
	fma.rn.f32 	%f81, 0f3F6EE581, 0f3FD774EB, %f80;
	selp.f32 	%f82, %f81, %f79, %p8;
	selp.f32 	%f83, 0f3F6EE581, 0f3FEEE581, %p8;
	selp.f32 	%f84, %f79, %f80, %p8;
	mov.b32 	%r24, %f64;
	fma.rn.f32 	%f85, %f83, 0f3FD774EB, %f84;
	setp.lt.s32 	%p9, %r24, 0;
	selp.f32 	%f86, %f85, %f82, %p9;
	add.f32 	%f87, %f65, %f66;
	setp.eq.f32 	%p10, %f67, 0f00000000;
	selp.f32 	%f88, 0f40490FDB, 0f00000000, %p9;
	setp.eq.f32 	%p11, %f65, %f66;
	selp.f32 	%f89, 0f4016CBE4, 0f3F490FDB, %p9;
	selp.f32 	%f90, %f89, %f86, %p11;
	selp.f32 	%f91, %f88, %f90, %p10;
	abs.f32 	%f92, %f87;
	setp.nan.f32 	%p12, %f92, %f92;
	copysign.f32 	%f93, %f63, %f91;
	selp.f32 	%f94, %f87, %f93, %p12;
	fma.rn.f32 	%f95, %f12, %f94, %f62;
	add.f32 	%f96, %f4, %f7;
	sub.f32 	%f97, %f1, %f96;
	mul.f32 	%f98, %f97, %f97;
	fma.rn.f32 	%f99, %f11, %f11, %f98;
	fma.rn.f32 	%f100, %f12, %f12, %f99;
	sqrt.rn.f32 	%f101, %f100;
	add.f32 	%f102, %f11, %f101;
	setp.lt.f32 	%p13, %f102, 0f00800000;
	mul.f32 	%f103, %f102, 0f4B000000;
	selp.f32 	%f104, %f103, %f102, %p13;
	selp.f32 	%f105, 0fC1B80000, 0f00000000, %p13;
	mov.b32 	%r25, %f104;
	add.s32 	%r26, %r25, -1059760811;
	and.b32  	%r27, %r26, -8388608;
	sub.s32 	%r28, %r25, %r27;
	mov.b32 	%f106, %r28;
	cvt.rn.f32.s32 	%f107, %r27;
	fma.rn.f32 	%f108, %f107, 0f34000000, %f105;
	add.f32 	%f109, %f106, 0fBF800000;
	fma.rn.f32 	%f110, %f109, 0fBE055027, 0f3E1039F6;
	fma.rn.f32 	%f111, %f110, %f109, 0fBDF8CDCC;
	fma.rn.f32 	%f112, %f111, %f109, 0f3E0F2955;
	fma.rn.f32 	%f113, %f112, %f109, 0fBE2AD8B9;
	fma.rn.f32 	%f114, %f113, %f109, 0f3E4CED0B;
	fma.rn.f32 	%f115, %f114, %f109, 0fBE7FFF22;
	fma.rn.f32 	%f116, %f115, %f109, 0f3EAAAA78;
	fma.rn.f32 	%f117, %f116, %f109, 0fBF000000;
	mul.f32 	%f118, %f109, %f117;
	fma.rn.f32 	%f119, %f118, %f109, %f109;
	fma.rn.f32 	%f120, %f108, 0f3F317218, %f119;
	setp.gt.u32 	%p14, %r25, 2139095039;
	fma.rn.f32 	%f121, %f104, 0f7F800000, 0f7F800000;
	selp.f32 	%f122, %f121, %f120, %p14;
	setp.eq.f32 	%p15, %f104, 0f00000000;
	selp.f32 	%f123, 0fFF800000, %f122, %p15;
	add.f32 	%f124, %f97, %f101;
	setp.lt.f32 	%p16, %f124, 0f00800000;
	mul.f32 	%f125, %f124, 0f4B000000;
	selp.f32 	%f126, %f125, %f124, %p16;
	selp.f32 	%f127, 0fC1B80000, 0f00000000, %p16;
	mov.b32 	%r29, %f126;
	add.s32 	%r30, %r29, -1059760811;
	and.b32  	%r31, %r30, -8388608;
	sub.s32 	%r32, %r29, %r31;
	mov.b32 	%f128, %r32;
	cvt.rn.f32.s32 	%f129, %r31;
	fma.rn.f32 	%f130, %f129, 0f34000000, %f127;
	add.f32 	%f131, %f128, 0fBF800000;
	fma.rn.f32 	%f132, %f131, 0fBE055027, 0f3E1039F6;
	fma.rn.f32 	%f133, %f132, %f131, 0fBDF8CDCC;
	fma.rn.f32 	%f134, %f133, %f131, 0f3E0F2955;
	fma.rn.f32 	%f135, %f134, %f131, 0fBE2AD8B9;
	fma.rn.f32 	%f136, %f135, %f131, 0f3E4CED0B;
	fma.rn.f32 	%f137, %f136, %f131, 0fBE7FFF22;
	fma.rn.f32 	%f138, %f137, %f131, 0f3EAAAA78;
	fma.rn.f32 	%f139, %f138, %f131, 0fBF000000;
	mul.f32 	%f140, %f131, %f139;
	fma.rn.f32 	%f141, %f140, %f131, %f131;
	fma.rn.f32 	%f142, %f130, 0f3F317218, %f141;
	setp.gt.u32 	%p17, %r29, 2139095039;
	fma.rn.f32 	%f143, %f126, 0f7F800000, 0f7F800000;
	selp.f32 	%f144, %f143, %f142, %p17;
	setp.eq.f32 	%p18, %f126, 0f00000000;
	selp.f32 	%f145, 0fFF800000, %f144, %p18;
	mul.f32 	%f146, %f11, %f145;
	fma.rn.f32 	%f147, %f97, %f123, %f146;
	mul.f32 	%f148, %f12, %f101;
	mul.f32 	%f149, %f11, %f97;
	abs.f32 	%f150, %f149;
	abs.f32 	%f151, %f148;
	setp.gt.f32 	%p19, %f151, %f150;
	selp.f32 	%f152, %f151, %f150, %p19;
	selp.f32 	%f153, %f150, %f151, %p19;
	div.rn.f32 	%f154, %f153, %f152;
	mul.f32 	%f155, %f154, %f154;
	fma.rn.f32 	%f156, %f155, 0f3B33710B, 0fBC807748;
	fma.rn.f32 	%f157, %f156, %f155, 0f3D2CDAB2;
	fma.rn.f32 	%f158, %f157, %f155, 0fBD992D10;
	fma.rn.f32 	%f159, %f158, %f155, 0f3DD9EA6C;
	fma.rn.f32 	%f160, %f159, %f155, 0fBE117CB1;
	fma.rn.f32 	%f161, %f160, %f155, 0f3E4CBCE0;
	fma.rn.f32 	%f162, %f161, %f155, 0fBEAAAA7D;
	mul.f32 	%f163, %f155, %f162;
	fma.rn.f32 	%f164, %f163, %f154, %f154;
	neg.f32 	%f165, %f164;
	fma.rn.f32 	%f166, 0f3F6EE581, 0f3FD774EB, %f165;
	selp.f32 	%f167, %f166, %f164, %p19;
	selp.f32 	%f168, 0f3F6EE581, 0f3FEEE581, %p19;
	selp.f32 	%f169, %f164, %f165, %p19;
	mov.b32 	%r33, %f149;
	fma.rn.f32 	%f170, %f168, 0f3FD774EB, %f169;
	setp.lt.s32 	%p20, %r33, 0;
	selp.f32 	%f171, %f170, %f167, %p20;
	add.f32 	%f172, %f150, %f151;
	setp.eq.f32 	%p21, %f152, 0f00000000;
	selp.f32 	%f173, 0f40490FDB, 0f00000000, %p20;
	setp.eq.f32 	%p22, %f150, %f151;
	selp.f32 	%f174, 0f4016CBE4, 0f3F490FDB, %p20;
	selp.f32 	%f175, %f174, %f171, %p22;
	selp.f32 	%f176, %f173, %f175, %p21;
	abs.f32 	%f177, %f172;
	setp.nan.f32 	%p23, %f177, %f177;
	copysign.f32 	%f178, %f148, %f176;
	selp.f32 	%f179, %f172, %f178, %p23;
	fma.rn.f32 	%f180, %f12, %f179, %f147;
	sub.f32 	%f181, %f180, %f95;
	add.f32 	%f182, %f5, %f8;
	sub.f32 	%f183, %f2, %f182;
	mul.f32 	%f184, %f183, %f183;
	fma.rn.f32 	%f185, %f10, %f10, %f184;
	fma.rn.f32 	%f186, %f12, %f12, %f185;
	sqrt.rn.f32 	%f187, %f186;
	add.f32 	%f188, %f183, %f187;
	setp.lt.f32 	%p24, %f188, 0f00800000;
	mul.f32 	%f189, %f188, 0f4B000000;
	selp.f32 	%f190, %f189, %f188, %p24;
	selp.f32 	%f191, 0fC1B80000, 0f00000000, %p24;
	mov.b32 	%r34, %f190;
	add.s32 	%r35, %r34, -1059760811;
	and.b32  	%r36, %r35, -8388608;
	sub.s32 	%r37, %r34, %r36;
	mov.b32 	%f192, %r37;
	cvt.rn.f32.s32 	%f193, %r36;
	fma.rn.f32 	%f194, %f193, 0f34000000, %f191;
	add.f32 	%f195, %f192, 0fBF800000;
	fma.rn.f32 	%f196, %f195, 0fBE055027, 0f3E1039F6;
	fma.rn.f32 	%f197, %f196, %f195, 0fBDF8CDCC;
	fma.rn.f32 	%f198, %f197, %f195, 0f3E0F2955;
	fma.rn.f32 	%f199, %f198, %f195, 0fBE2AD8B9;
	fma.rn.f32 	%f200, %f199, %f195, 0f3E4CED0B;
	fma.rn.f32 	%f201, %f200, %f195, 0fBE7FFF22;
	fma.rn.f32 	%f202, %f201, %f195, 0f3EAAAA78;
	fma.rn.f32 	%f203, %f202, %f195, 0fBF000000;
	mul.f32 	%f204, %f195, %f203;
	fma.rn.f32 	%f205, %f204, %f195, %f195;
	fma.rn.f32 	%f206, %f194, 0f3F317218, %f205;
	setp.gt.u32 	%p25, %r34, 2139095039;
	fma.rn.f32 	%f207, %f190, 0f7F800000, 0f7F800000;
	selp.f32 	%f208, %f207, %f206, %p25;
	setp.eq.f32 	%p26, %f190, 0f00000000;
	selp.f32 	%f209, 0fFF800000, %f208, %p26;
	add.f32 	%f210, %f10, %f187;
	setp.lt.f32 	%p27, %f210, 0f00800000;
	mul.f32 	%f211, %f210, 0f4B000000;
	selp.f32 	%f212, %f211, %f210, %p27;
	selp.f32 	%f213, 0fC1B80000, 0f00000000, %p27;
	mov.b32 	%r38, %f212;
	add.s32 	%r39, %r38, -1059760811;
	and.b32  	%r40, %r39, -8388608;
	sub.s32 	%r41, %r38, %r40;
	mov.b32 	%f214, %r41;
	cvt.rn.f32.s32 	%f215, %r40;
	fma.rn.f32 	%f216, %f215, 0f34000000, %f213;
	add.f32 	%f217, %f214, 0fBF800000;
	fma.rn.f32 	%f218, %f217, 0fBE055027, 0f3E1039F6;
	fma.rn.f32 	%f219, %f218, %f217, 0fBDF8CDCC;
	fma.rn.f32 	%f220, %f219, %f217, 0f3E0F2955;
	fma.rn.f32 	%f221, %f220, %f217, 0fBE2AD8B9;
	fma.rn.f32 	%f222, %f221, %f217, 0f3E4CED0B;
	fma.rn.f32 	%f223, %f222, %f217, 0fBE7FFF22;
	fma.rn.f32 	%f224, %f223, %f217, 0f3EAAAA78;
	fma.rn.f32 	%f225, %f224, %f217, 0fBF000000;
	mul.f32 	%f226, %f217, %f225;
	fma.rn.f32 	%f227, %f226, %f217, %f217;
	fma.rn.f32 	%f228, %f216, 0f3F317218, %f227;
	setp.gt.u32 	%p28, %r38, 2139095039;
	fma.rn.f32 	%f229, %f212, 0f7F800000, 0f7F800000;
	selp.f32 	%f230, %f229, %f228, %p28;
	setp.eq.f32 	%p29, %f212, 0f00000000;
	selp.f32 	%f231, 0fFF800000, %f230, %p29;
	mul.f32 	%f232, %f183, %f231;
	fma.rn.f32 	%f233, %f10, %f209, %f232;
	mul.f32 	%f234, %f12, %f187;
	mul.f32 	%f235, %f10, %f183;
	abs.f32 	%f236, %f235;
	abs.f32 	%f237, %f234;
	setp.gt.f32 	%p30, %f237, %f236;
	selp.f32 	%f238, %f237, %f236, %p30;
	selp.f32 	%f239, %f236, %f237, %p30;
	div.rn.f32 	%f240, %f239, %f238;
	mul.f32 	%f241, %f240, %f240;
	fma.rn.f32 	%f242, %f241, 0f3B33710B, 0fBC807748;
	fma.rn.f32 	%f243, %f242, %f241, 0f3D2CDAB2;
	fma.rn.f32 	%f244, %f243, %f241, 0fBD992D10;
	fma.rn.f32 	%f245, %f244, %f241, 0f3DD9EA6C;
	fma.rn.f32 	%f246, %f245, %f241, 0fBE117CB1;
	fma.rn.f32 	%f247, %f246, %f241, 0f3E4CBCE0;
	fma.rn.f32 	%f248, %f247, %f241, 0fBEAAAA7D;
	mul.f32 	%f249, %f241, %f248;
	fma.rn.f32 	%f250, %f249, %f240, %f240;
	neg.f32 	%f251, %f250;
	fma.rn.f32 	%f252, 0f3F6EE581, 0f3FD774EB, %f251;
	selp.f32 	%f253, %f252, %f250, %p30;
	selp.f32 	%f254, 0f3F6EE581, 0f3FEEE581, %p30;
	selp.f32 	%f255, %f250, %f251, %p30;
	mov.b32 	%r42, %f235;
	fma.rn.f32 	%f256, %f254, 0f3FD774EB, %f255;
	setp.lt.s32 	%p31, %r42, 0;
	selp.f32 	%f257, %f256, %f253, %p31;
	add.f32 	%f258, %f236, %f237;
	setp.eq.f32 	%p32, %f238, 0f00000000;
	selp.f32 	%f259, 0f40490FDB, 0f00000000, %p31;
	setp.eq.f32 	%p33, %f236, %f237;
	selp.f32 	%f260, 0f4016CBE4, 0f3F490FDB, %p31;
	selp.f32 	%f261, %f260, %f257, %p33;
	selp.f32 	%f262, %f259, %f261, %p32;
	abs.f32 	%f263, %f258;
	setp.nan.f32 	%p34, %f263, %f263;
	copysign.f32 	%f264, %f234, %f262;
	selp.f32 	%f265, %f258, %f264, %p34;
	fma.rn.f32 	%f266, %f12, %f265, %f233;
	add.f32 	%f267, %f181, %f266;
	add.f32 	%f268, %f6, %f9;
	sub.f32 	%f269, %f3, %f268;
	fma.rn.f32 	%f270, %f269, %f269, %f14;
	sqrt.rn.f32 	%f271, %f270;
	add.f32 	%f272, %f11, %f271;
	setp.lt.f32 	%p35, %f272, 0f00800000;
	mul.f32 	%f273, %f272, 0f4B000000;
	selp.f32 	%f274, %f273, %f272, %p35;
	selp.f32 	%f275, 0fC1B80000, 0f00000000, %p35;
	mov.b32 	%r43, %f274;
	add.s32 	%r44, %r43, -1059760811;
	and.b32  	%r45, %r44, -8388608;
	sub.s32 	%r46, %r43, %r45;
	mov.b32 	%f276, %r46;
	cvt.rn.f32.s32 	%f277, %r45;
	fma.rn.f32 	%f278, %f277, 0f34000000, %f275;
	add.f32 	%f279, %f276, 0fBF800000;
	fma.rn.f32 	%f280, %f279, 0fBE055027, 0f3E1039F6;
	fma.rn.f32 	%f281, %f280, %f279, 0fBDF8CDCC;
	fma.rn.f32 	%f282, %f281, %f279, 0f3E0F2955;
	fma.rn.f32 	%f283, %f282, %f279, 0fBE2AD8B9;
	fma.rn.f32 	%f284, %f283, %f279, 0f3E4CED0B;
	fma.rn.f32 	%f285, %f284, %f279, 0fBE7FFF22;
	fma.rn.f32 	%f286, %f285, %f279, 0f3EAAAA78;
	fma.rn.f32 	%f287, %f286, %f279, 0fBF000000;
	mul.f32 	%f288, %f279, %f287;
	fma.rn.f32 	%f289, %f288, %f279, %f279;
	fma.rn.f32 	%f290, %f278, 0f3F317218, %f289;
	setp.gt.u32 	%p36, %r43, 2139095039;
	fma.rn.f32 	%f291, %f274, 0f7F800000, 0f7F800000;
	selp.f32 	%f292, %f291, %f290, %p36;
	setp.eq.f32 	%p37, %f274, 0f00000000;
	selp.f32 	%f293, 0fFF800000, %f292, %p37;
	add.f32 	%f294, %f10, %f271;
	setp.lt.f32 	%p38, %f294, 0f00800000;
	mul.f32 	%f295, %f294, 0f4B000000;
	selp.f32 	%f296, %f295, %f294, %p38;
	selp.f32 	%f297, 0fC1B80000, 0f00000000, %p38;
	mov.b32 	%r47, %f296;
	add.s32 	%r48, %r47, -1059760811;
	and.b32  	%r49, %r48, -8388608;
	sub.s32 	%r50, %r47, %r49;
	mov.b32 	%f298, %r50;
	cvt.rn.f32.s32 	%f299, %r49;
	fma.rn.f32 	%f300, %f299, 0f34000000, %f297;
	add.f32 	%f301, %f298, 0fBF800000;
	fma.rn.f32 	%f302, %f301, 0fBE055027, 0f3E1039F6;
	fma.rn.f32 	%f303, %f302, %f301, 0fBDF8CDCC;
	fma.rn.f32 	%f304, %f303, %f301, 0f3E0F2955;
	fma.rn.f32 	%f305, %f304, %f301, 0fBE2AD8B9;
	fma.rn.f32 	%f306, %f305, %f301, 0f3E4CED0B;
	fma.rn.f32 	%f307, %f306, %f301, 0fBE7FFF22;
	fma.rn.f32 	%f308, %f307, %f301, 0f3EAAAA78;
	fma.rn.f32 	%f309, %f308, %f301, 0fBF000000;
	mul.f32 	%f310, %f301, %f309;
	fma.rn.f32 	%f311, %f310, %f301, %f301;
	fma.rn.f32 	%f312, %f300, 0f3F317218, %f311;
	setp.gt.u32 	%p39, %r47, 2139095039;
	fma.rn.f32 	%f313, %f296, 0f7F800000, 0f7F800000;
	selp.f32 	%f314, %f313, %f312, %p39;
	setp.eq.f32 	%p40, %f296, 0f00000000;
	selp.f32 	%f315, 0fFF800000, %f314, %p40;
	mul.f32 	%f316, %f11, %f315;
	fma.rn.f32 	%f317, %f10, %f293, %f316;
	mul.f32 	%f318, %f269, %f271;
	abs.f32 	%f319, %f318;
	setp.gt.f32 	%p41, %f319, %f65;
	selp.f32 	%f320, %f319, %f65, %p41;
	selp.f32 	%f321, %f65, %f319, %p41;
	div.rn.f32 	%f322, %f321, %f320;
	mul.f32 	%f323, %f322, %f322;
	fma.rn.f32 	%f324, %f323, 0f3B33710B, 0fBC807748;
	fma.rn.f32 	%f325, %f324, %f323, 0f3D2CDAB2;
	fma.rn.f32 	%f326, %f325, %f323, 0fBD992D10;
	fma.rn.f32 	%f327, %f326, %f323, 0f3DD9EA6C;
	fma.rn.f32 	%f328, %f327, %f323, 0fBE117CB1;
	fma.rn.f32 	%f329, %f328, %f323, 0f3E4CBCE0;
	fma.rn.f32 	%f330, %f329, %f323, 0fBEAAAA7D;
	mul.f32 	%f331, %f323, %f330;
	fma.rn.f32 	%f332, %f331, %f322, %f322;
	neg.f32 	%f333, %f332;
	fma.rn.f32 	%f334, 0f3F6EE581, 0f3FD774EB, %f333;
	selp.f32 	%f335, %f334, %f332, %p41;
	selp.f32 	%f336, 0f3F6EE581, 0f3FEEE581, %p41;
	selp.f32 	%f337, %f332, %f333, %p41;
	fma.rn.f32 	%f338, %f336, 0f3FD774EB, %f337;
	selp.f32 	%f339, %f338, %f335, %p9;
	add.f32 	%f340, %f65, %f319;
	setp.eq.f32 	%p42, %f320, 0f00000000;
	setp.eq.f32 	%p43, %f65, %f319;
	selp.f32 	%f341, %f89, %f339, %p43;
	selp.f32 	%f342, %f88, %f341, %p42;
	abs.f32 	%f343, %f340;
	setp.nan.f32 	%p44, %f343, %f343;
	copysign.f32 	%f344, %f318, %f342;
	selp.f32 	%f345, %f340, %f344, %p44;
	fma.rn.f32 	%f346, %f269, %f345, %f317;
	add.f32 	%f347, %f267, %f346;
	fma.rn.f32 	%f348, %f97, %f97, %f184;
	fma.rn.f32 	%f349, %f12, %f12, %f348;
	sqrt.rn.f32 	%f350, %f349;
	add.f32 	%f351, %f183, %f350;
	setp.lt.f32 	%p45, %f351, 0f00800000;
	mul.f32 	%f352, %f351, 0f4B000000;
	selp.f32 	%f353, %f352, %f351, %p45;
	selp.f32 	%f354, 0fC1B80000, 0f00000000, %p45;
	mov.b32 	%r51, %f353;
	add.s32 	%r52, %r51, -1059760811;
	and.b32  	%r53, %r52, -8388608;
	sub.s32 	%r54, %r51, %r53;
	mov.b32 	%f355, %r54;
	cvt.rn.f32.s32 	%f356, %r53;
	fma.rn.f32 	%f357, %f356, 0f34000000, %f354;
	add.f32 	%f358, %f355, 0fBF800000;
	fma.rn.f32 	%f359, %f358, 0fBE055027, 0f3E1039F6;
	fma.rn.f32 	%f360, %f359, %f358, 0fBDF8CDCC;
	fma.rn.f32 	%f361, %f360, %f358, 0f3E0F2955;
	fma.rn.f32 	%f362, %f361, %f358, 0fBE2AD8B9;
	fma.rn.f32 	%f363, %f362, %f358, 0f3E4CED0B;
	fma.rn.f32 	%f364, %f363, %f358, 0fBE7FFF22;
	fma.rn.f32 	%f365, %f364, %f358, 0f3EAAAA78;
	fma.rn.f32 	%f366, %f365, %f358, 0fBF000000;
	mul.f32 	%f367, %f358, %f366;
	fma.rn.f32 	%f368, %f367, %f358, %f358;
	fma.rn.f32 	%f369, %f357, 0f3F317218, %f368;
	setp.gt.u32 	%p46, %r51, 2139095039;
	fma.rn.f32 	%f370, %f353, 0f7F800000, 0f7F800000;
	selp.f32 	%f371, %f370, %f369, %p46;
	setp.eq.f32 	%p47, %f353, 0f00000000;
	selp.f32 	%f372, 0fFF800000, %f371, %p47;
	add.f32 	%f373, %f97, %f350;
	setp.lt.f32 	%p48, %f373, 0f00800000;
	mul.f32 	%f374, %f373, 0f4B000000;
	selp.f32 	%f375, %f374, %f373, %p48;
	selp.f32 	%f376, 0fC1B80000, 0f00000000, %p48;
	mov.b32 	%r55, %f375;
	add.s32 	%r56, %r55, -1059760811;
	and.b32  	%r57, %r56, -8388608;
	sub.s32 	%r58, %r55, %r57;
	mov.b32 	%f377, %r58;
	cvt.rn.f32.s32 	%f378, %r57;
	fma.rn.f32 	%f379, %f378, 0f34000000, %f376;
	add.f32 	%f380, %f377, 0fBF800000;
	fma.rn.f32 	%f381, %f380, 0fBE055027, 0f3E1039F6;
	fma.rn.f32 	%f382, %f381, %f380, 0fBDF8CDCC;
	fma.rn.f32 	%f383, %f382, %f380, 0f3E0F2955;
	fma.rn.f32 	%f384, %f383, %f380, 0fBE2AD8B9;
	fma.rn.f32 	%f385, %f384, %f380, 0f3E4CED0B;
	fma.rn.f32 	%f386, %f385, %f380, 0fBE7FFF22;
	fma.rn.f32 	%f387, %f386, %f380, 0f3EAAAA78;
	fma.rn.f32 	%f388, %f387, %f380, 0fBF000000;
	mul.f32 	%f389, %f380, %f388;
	fma.rn.f32 	%f390, %f389, %f380, %f380;
	fma.rn.f32 	%f391, %f379, 0f3F317218, %f390;
	setp.gt.u32 	%p49, %r55, 2139095039;
	fma.rn.f32 	%f392, %f375, 0f7F800000, 0f7F800000;
	selp.f32 	%f393, %f392, %f391, %p49;
	setp.eq.f32 	%p50, %f375, 0f00000000;
	selp.f32 	%f394, 0fFF800000, %f393, %p50;
	mul.f32 	%f395, %f183, %f394;
	fma.rn.f32 	%f396, %f97, %f372, %f395;
	mul.f32 	%f397, %f12, %f350;
	mul.f32 	%f398, %f97, %f183;
	abs.f32 	%f399, %f398;
	abs.f32 	%f400, %f397;
	setp.gt.f32 	%p51, %f400, %f399;
	selp.f32 	%f401, %f400, %f399, %p51;
	selp.f32 	%f402, %f399, %f400, %p51;
	div.rn.f32 	%f403, %f402, %f401;
	mul.f32 	%f404, %f403, %f403;
	fma.rn.f32 	%f405, %f404, 0f3B33710B, 0fBC807748;
	fma.rn.f32 	%f406, %f405, %f404, 0f3D2CDAB2;
	fma.rn.f32 	%f407, %f406, %f404, 0fBD992D10;
	fma.rn.f32 	%f408, %f407, %f404, 0f3DD9EA6C;
	fma.rn.f32 	%f409, %f408, %f404, 0fBE117CB1;
	fma.rn.f32 	%f410, %f409, %f404, 0f3E4CBCE0;
	fma.rn.f32 	%f411, %f410, %f404, 0fBEAAAA7D;
	mul.f32 	%f412, %f404, %f411;
	fma.rn.f32 	%f413, %f412, %f403, %f403;
	neg.f32 	%f414, %f413;
	fma.rn.f32 	%f415, 0f3F6EE581, 0f3FD774EB, %f414;
	selp.f32 	%f416, %f415, %f413, %p51;
	selp.f32 	%f417, 0f3F6EE581, 0f3FEEE581, %p51;
	selp.f32 	%f418, %f413, %f414, %p51;
	mov.b32 	%r59, %f398;
	fma.rn.f32 	%f419, %f417, 0f3FD774EB, %f418;
	setp.lt.s32 	%p52, %r59, 0;
	selp.f32 	%f420, %f419, %f416, %p52;
	add.f32 	%f421, %f399, %f400;
	setp.eq.f32 	%p53, %f401, 0f00000000;
	selp.f32 	%f422, 0f40490FDB, 0f00000000, %p52;
	setp.eq.f32 	%p54, %f399, %f400;
	selp.f32 	%f423, 0f4016CBE4, 0f3F490FDB, %p52;
	selp.f32 	%f424, %f423, %f420, %p54;
	selp.f32 	%f425, %f422, %f424, %p53;
	abs.f32 	%f426, %f421;
	setp.nan.f32 	%p55, %f426, %f426;
	copysign.f32 	%f427, %f397, %f425;
	selp.f32 	%f428, %f421, %f427, %p55;
	fma.rn.f32 	%f429, %f12, %f428, %f396;
	sub.f32 	%f430, %f347, %f429;
	fma.rn.f32 	%f431, %f269, %f269, %f99;
	sqrt.rn.f32 	%f432, %f431;
	add.f32 	%f433, %f11, %f432;
	setp.lt.f32 	%p56, %f433, 0f00800000;
	mul.f32 	%f434, %f433, 0f4B000000;
	selp.f32 	%f435, %f434, %f433, %p56;
	selp.f32 	%f436, 0fC1B80000, 0f00000000, %p56;
	mov.b32 	%r60, %f435;
	add.s32 	%r61, %r60, -1059760811;
	and.b32  	%r62, %r61, -8388608;
	sub.s32 	%r63, %r60, %r62;
	mov.b32 	%f437, %r63;
	cvt.rn.f32.s32 	%f438, %r62;
	fma.rn.f32 	%f439, %f438, 0f34000000, %f436;
	add.f32 	%f440, %f437, 0fBF800000;
	fma.rn.f32 	%f441, %f440, 0fBE055027, 0f3E1039F6;
	fma.rn.f32 	%f442, %f441, %f440, 0fBDF8CDCC;
	fma.rn.f32 	%f443, %f442, %f440, 0f3E0F2955;
	fma.rn.f32 	%f444, %f443, %f440, 0fBE2AD8B9;
	fma.rn.f32 	%f445, %f444, %f440, 0f3E4CED0B;
	fma.rn.f32 	%f446, %f445, %f440, 0fBE7FFF22;
	fma.rn.f32 	%f447, %f446, %f440, 0f3EAAAA78;
	fma.rn.f32 	%f448, %f447, %f440, 0fBF000000;
	mul.f32 	%f449, %f440, %f448;
	fma.rn.f32 	%f450, %f449, %f440, %f440;
	fma.rn.f32 	%f451, %f439, 0f3F317218, %f450;
	setp.gt.u32 	%p57, %r60, 2139095039;
	fma.rn.f32 	%f452, %f435, 0f7F800000, 0f7F800000;
	selp.f32 	%f453, %f452, %f451, %p57;
	setp.eq.f32 	%p58, %f435, 0f00000000;
	selp.f32 	%f454, 0fFF800000, %f453, %p58;
	add.f32 	%f455, %f97, %f432;
	setp.lt.f32 	%p59, %f455, 0f00800000;
	mul.f32 	%f456, %f455, 0f4B000000;
	selp.f32 	%f457, %f456, %f455, %p59;
	selp.f32 	%f458, 0fC1B80000, 0f00000000, %p59;
	mov.b32 	%r64, %f457;
	add.s32 	%r65, %r64, -1059760811;
	and.b32  	%r66, %r65, -8388608;
	sub.s32 	%r67, %r64, %r66;
	mov.b32 	%f459, %r67;
	cvt.rn.f32.s32 	%f460, %r66;
	fma.rn.f32 	%f461, %f460, 0f34000000, %f458;
	add.f32 	%f462, %f459, 0fBF800000;
	fma.rn.f32 	%f463, %f462, 0fBE055027, 0f3E1039F6;
	fma.rn.f32 	%f464, %f463, %f462, 0fBDF8CDCC;
	fma.rn.f32 	%f465, %f464, %f462, 0f3E0F2955;
	fma.rn.f32 	%f466, %f465, %f462, 0fBE2AD8B9;
	fma.rn.f32 	%f467, %f466, %f462, 0f3E4CED0B;
	fma.rn.f32 	%f468, %f467, %f462, 0fBE7FFF22;
	fma.rn.f32 	%f469, %f468, %f462, 0f3EAAAA78;
	fma.rn.f32 	%f470, %f469, %f462, 0fBF000000;
	mul.f32 	%f471, %f462, %f470;
	fma.rn.f32 	%f472, %f471, %f462, %f462;
	fma.rn.f32 	%f473, %f461, 0f3F317218, %f472;
	setp.gt.u32 	%p60, %r64, 2139095039;
	fma.rn.f32 	%f474, %f457, 0f7F800000, 0f7F800000;
	selp.f32 	%f475, %f474, %f473, %p60;
	setp.eq.f32 	%p61, %f457, 0f00000000;
	selp.f32 	%f476, 0fFF800000, %f475, %p61;
	mul.f32 	%f477, %f11, %f476;
	fma.rn.f32 	%f478, %f97, %f454, %f477;
	mul.f32 	%f479, %f269, %f432;
	abs.f32 	%f480, %f479;
	setp.gt.f32 	%p62, %f480, %f150;
	selp.f32 	%f481, %f480, %f150, %p62;
	selp.f32 	%f482, %f150, %f480, %p62;
	div.rn.f32 	%f483, %f482, %f481;
	mul.f32 	%f484, %f483, %f483;
	fma.rn.f32 	%f485, %f484, 0f3B33710B, 0fBC807748;
	fma.rn.f32 	%f486, %f485, %f484, 0f3D2CDAB2;
	fma.rn.f32 	%f487, %f486, %f484, 0fBD992D10;
	fma.rn.f32 	%f488, %f487, %f484, 0f3DD9EA6C;
	fma.rn.f32 	%f489, %f488, %f484, 0fBE117CB1;
	fma.rn.f32 	%f490, %f489, %f484, 0f3E4CBCE0;
	fma.rn.f32 	%f491, %f490, %f484, 0fBEAAAA7D;
	mul.f32 	%f492, %f484, %f491;
	fma.rn.f32 	%f493, %f492, %f483, %f483;
	neg.f32 	%f494, %f493;
	fma.rn.f32 	%f495, 0f3F6EE581, 0f3FD774EB, %f494;
	selp.f32 	%f496, %f495, %f493, %p62;
	selp.f32 	%f497, 0f3F6EE581, 0f3FEEE581, %p62;
	selp.f32 	%f498, %f493, %f494, %p62;
	fma.rn.f32 	%f499, %f497, 0f3FD774EB, %f498;
	selp.f32 	%f500, %f499, %f496, %p20;
	add.f32 	%f501, %f150, %f480;
	setp.eq.f32 	%p63, %f481, 0f00000000;
	setp.eq.f32 	%p64, %f150, %f480;
	selp.f32 	%f502, %f174, %f500, %p64;
	selp.f32 	%f503, %f173, %f502, %p63;
	abs.f32 	%f504, %f501;
	setp.nan.f32 	%p65, %f504, %f504;
	copysign.f32 	%f505, %f479, %f503;
	selp.f32 	%f506, %f501, %f505, %p65;
	fma.rn.f32 	%f507, %f269, %f506, %f478;
	sub.f32 	%f508, %f430, %f507;
	fma.rn.f32 	%f509, %f269, %f269, %f185;
	sqrt.rn.f32 	%f510, %f509;
	add.f32 	%f511, %f183, %f510;
	setp.lt.f32 	%p66, %f511, 0f00800000;
	mul.f32 	%f512, %f511, 0f4B000000;
	selp.f32 	%f513, %f512, %f511, %p66;
	selp.f32 	%f514, 0fC1B80000, 0f00000000, %p66;
	mov.b32 	%r68, %f513;
	add.s32 	%r69, %r68, -1059760811;
	and.b32  	%r70, %r69, -8388608;
	sub.s32 	%r71, %r68, %r70;
	mov.b32 	%f515, %r71;
	cvt.rn.f32.s32 	%f516, %r70;
	fma.rn.f32 	%f517, %f516, 0f34000000, %f514;
	add.f32 	%f518, %f515, 0fBF800000;
	fma.rn.f32 	%f519, %f518, 0fBE055027, 0f3E1039F6;
	fma.rn.f32 	%f520, %f519, %f518, 0fBDF8CDCC;
	fma.rn.f32 	%f521, %f520, %f518, 0f3E0F2955;
	fma.rn.f32 	%f522, %f521, %f518, 0fBE2AD8B9;
	fma.rn.f32 	%f523, %f522, %f518, 0f3E4CED0B;
	fma.rn.f32 	%f524, %f523, %f518, 0fBE7FFF22;
	fma.rn.f32 	%f525, %f524, %f518, 0f3EAAAA78;
	fma.rn.f32 	%f526, %f525, %f518, 0fBF000000;
	mul.f32 	%f527, %f518, %f526;
	fma.rn.f32 	%f528, %f527, %f518, %f518;
	fma.rn.f32 	%f529, %f517, 0f3F317218, %f528;
	setp.gt.u32 	%p67, %r68, 2139095039;
	fma.rn.f32 	%f530, %f513, 0f7F800000, 0f7F800000;
	selp.f32 	%f531, %f530, %f529, %p67;
	setp.eq.f32 	%p68, %f513, 0f00000000;
	selp.f32 	%f532, 0fFF800000, %f531, %p68;
	add.f32 	%f533, %f10, %f510;
	setp.lt.f32 	%p69, %f533, 0f00800000;
	mul.f32 	%f534, %f533, 0f4B000000;
	selp.f32 	%f535, %f534, %f533, %p69;
	selp.f32 	%f536, 0fC1B80000, 0f00000000, %p69;
	mov.b32 	%r72, %f535;
	add.s32 	%r73, %r72, -1059760811;
	and.b32  	%r74, %r73, -8388608;
	sub.s32 	%r75, %r72, %r74;
	mov.b32 	%f537, %r75;
	cvt.rn.f32.s32 	%f538, %r74;
	fma.rn.f32 	%f539, %f538, 0f34000000, %f536;
	add.f32 	%f540, %f537, 0fBF800000;
	fma.rn.f32 	%f541, %f540, 0fBE055027, 0f3E1039F6;
	fma.rn.f32 	%f542, %f541, %f540, 0fBDF8CDCC;
	fma.rn.f32 	%f543, %f542, %f540, 0f3E0F2955;
	fma.rn.f32 	%f544, %f543, %f540, 0fBE2AD8B9;
	fma.rn.f32 	%f545, %f544, %f540, 0f3E4CED0B;
	fma.rn.f32 	%f546, %f545, %f540, 0fBE7FFF22;
	fma.rn.f32 	%f547, %f546, %f540, 0f3EAAAA78;
	fma.rn.f32 	%f548, %f547, %f540, 0fBF000000;
	mul.f32 	%f549, %f540, %f548;
	fma.rn.f32 	%f550, %f549, %f540, %f540;
	fma.rn.f32 	%f551, %f539, 0f3F317218, %f550;
	setp.gt.u32 	%p70, %r72, 2139095039;
	fma.rn.f32 	%f552, %f535, 0f7F800000, 0f7F800000;
	selp.f32 	%f553, %f552, %f551, %p70;
	setp.eq.f32 	%p71, %f535, 0f00000000;
	selp.f32 	%f554, 0fFF800000, %f553, %p71;
	mul.f32 	%f555, %f183, %f554;
	fma.rn.f32 	%f556, %f10, %f532, %f555;
	mul.f32 	%f557, %f269, %f510;
	abs.f32 	%f558, %f557;
	setp.gt.f32 	%p72, %f558, %f236;
	selp.f32 	%f559, %f558, %f236, %p72;
	selp.f32 	%f560, %f236, %f558, %p72;
	div.rn.f32 	%f561, %f560, %f559;
	mul.f32 	%f562, %f561, %f561;
	fma.rn.f32 	%f563, %f562, 0f3B33710B, 0fBC807748;
	fma.rn.f32 	%f564, %f563, %f562, 0f3D2CDAB2;
	fma.rn.f32 	%f565, %f564, %f562, 0fBD992D10;
	fma.rn.f32 	%f566, %f565, %f562, 0f3DD9EA6C;
	fma.rn.f32 	%f567, %f566, %f562, 0fBE117CB1;
	fma.rn.f32 	%f568, %f567, %f562, 0f3E4CBCE0;
	fma.rn.f32 	%f569, %f568, %f562, 0fBEAAAA7D;
	mul.f32 	%f570, %f562, %f569;
	fma.rn.f32 	%f571, %f570, %f561, %f561;
	neg.f32 	%f572, %f571;
	fma.rn.f32 	%f573, 0f3F6EE581, 0f3FD774EB, %f572;
	selp.f32 	%f574, %f573, %f571, %p72;
	selp.f32 	%f575, 0f3F6EE581, 0f3FEEE581, %p72;
	selp.f32 	%f576, %f571, %f572, %p72;
	fma.rn.f32 	%f577, %f575, 0f3FD774EB, %f576;
	selp.f32 	%f578, %f577, %f574, %p31;
	add.f32 	%f579, %f236, %f558;
	setp.eq.f32 	%p73, %f559, 0f00000000;
	setp.eq.f32 	%p74, %f236, %f558;
	selp.f32 	%f580, %f260, %f578, %p74;
	selp.f32 	%f581, %f259, %f580, %p73;
	abs.f32 	%f582, %f579;
	setp.nan.f32 	%p75, %f582, %f582;
	copysign.f32 	%f583, %f557, %f581;
	selp.f32 	%f584, %f579, %f583, %p75;
	fma.rn.f32 	%f585, %f269, %f584, %f556;
	sub.f32 	%f586, %f508, %f585;
	fma.rn.f32 	%f587, %f269, %f269, %f348;
	sqrt.rn.f32 	%f588, %f587;
	add.f32 	%f589, %f183, %f588;
	setp.lt.f32 	%p76, %f589, 0f00800000;
	mul.f32 	%f590, %f589, 0f4B000000;
	selp.f32 	%f591, %f590, %f589, %p76;
	selp.f32 	%f592, 0fC1B80000, 0f00000000, %p76;
	mov.b32 	%r76, %f591;
	add.s32 	%r77, %r76, -1059760811;
	and.b32  	%r78, %r77, -8388608;
	sub.s32 	%r79, %r76, %r78;
	mov.b32 	%f593, %r79;
	cvt.rn.f32.s32 	%f594, %r78;
	fma.rn.f32 	%f595, %f594, 0f34000000, %f592;
	add.f32 	%f596, %f593, 0fBF800000;
	fma.rn.f32 	%f597, %f596, 0fBE055027, 0f3E1039F6;
	fma.rn.f32 	%f598, %f597, %f596, 0fBDF8CDCC;
	fma.rn.f32 	%f599, %f598, %f596, 0f3E0F2955;
	fma.rn.f32 	%f600, %f599, %f596, 0fBE2AD8B9;
	fma.rn.f32 	%f601, %f600, %f596, 0f3E4CED0B;
	fma.rn.f32 	%f602, %f601, %f596, 0fBE7FFF22;
	fma.rn.f32 	%f603, %f602, %f596, 0f3EAAAA78;
	fma.rn.f32 	%f604, %f603, %f596, 0fBF000000;
	mul.f32 	%f605, %f596, %f604;
	fma.rn.f32 	%f606, %f605, %f596, %f596;
	fma.rn.f32 	%f607, %f595, 0f3F317218, %f606;
	setp.gt.u32 	%p77, %r76, 2139095039;
	fma.rn.f32 	%f608, %f591, 0f7F800000, 0f7F800000;
	selp.f32 	%f609, %f608, %f607, %p77;
	setp.eq.f32 	%p78, %f591, 0f00000000;
	selp.f32 	%f610, 0fFF800000, %f609, %p78;
	add.f32 	%f611, %f97, %f588;
	setp.lt.f32 	%p79, %f611, 0f00800000;
	mul.f32 	%f612, %f611, 0f4B000000;
	selp.f32 	%f613, %f612, %f611, %p79;
	selp.f32 	%f614, 0fC1B80000, 0f00000000, %p79;
	mov.b32 	%r80, %f613;
	add.s32 	%r81, %r80, -1059760811;
	and.b32  	%r82, %r81, -8388608;
	sub.s32 	%r83, %r80, %r82;
	mov.b32 	%f615, %r83;
	cvt.rn.f32.s32 	%f616, %r82;
	fma.rn.f32 	%f617, %f616, 0f34000000, %f614;
	add.f32 	%f618, %f615, 0fBF800000;
	fma.rn.f32 	%f619, %f618, 0fBE055027, 0f3E1039F6;
	fma.rn.f32 	%f620, %f619, %f618, 0fBDF8CDCC;
	fma.rn.f32 	%f621, %f620, %f618, 0f3E0F2955;
	fma.rn.f32 	%f622, %f621, %f618, 0fBE2AD8B9;
	fma.rn.f32 	%f623, %f622, %f618, 0f3E4CED0B;
	fma.rn.f32 	%f624, %f623, %f618, 0fBE7FFF22;
	fma.rn.f32 	%f625, %f624, %f618, 0f3EAAAA78;
	fma.rn.f32 	%f626, %f625, %f618, 0fBF000000;
	mul.f32 	%f627, %f618, %f626;
	fma.rn.f32 	%f628, %f627, %f618, %f618;
	fma.rn.f32 	%f629, %f617, 0f3F317218, %f628;
	setp.gt.u32 	%p80, %r80, 2139095039;
	fma.rn.f32 	%f630, %f613, 0f7F800000, 0f7F800000;
	selp.f32 	%f631, %f630, %f629, %p80;
	setp.eq.f32 	%p81, %f613, 0f00000000;
	selp.f32 	%f632, 0fFF800000, %f631, %p81;
	mul.f32 	%f633, %f183, %f632;
	fma.rn.f32 	%f634, %f97, %f610, %f633;
	mul.f32 	%f635, %f269, %f588;
	abs.f32 	%f636, %f635;
	setp.gt.f32 	%p82, %f636, %f399;
	selp.f32 	%f637, %f636, %f399, %p82;
	selp.f32 	%f638, %f399, %f636, %p82;
	div.rn.f32 	%f639, %f638, %f637;
	mul.f32 	%f640, %f639, %f639;
	fma.rn.f32 	%f641, %f640, 0f3B33710B, 0fBC807748;
	fma.rn.f32 	%f642, %f641, %f640, 0f3D2CDAB2;
	fma.rn.f32 	%f643, %f642, %f640, 0fBD992D10;
	fma.rn.f32 	%f644, %f643, %f640, 0f3DD9EA6C;
	fma.rn.f32 	%f645, %f644, %f640, 0fBE117CB1;
	fma.rn.f32 	%f646, %f645, %f640, 0f3E4CBCE0;
	fma.rn.f32 	%f647, %f646, %f640, 0fBEAAAA7D;
	mul.f32 	%f648, %f640, %f647;
	fma.rn.f32 	%f649, %f648, %f639, %f639;
	neg.f32 	%f650, %f649;
	fma.rn.f32 	%f651, 0f3F6EE581, 0f3FD774EB, %f650;
	selp.f32 	%f652, %f651, %f649, %p82;
	selp.f32 	%f653, 0f3F6EE581, 0f3FEEE581, %p82;
	selp.f32 	%f654, %f649, %f650, %p82;
	fma.rn.f32 	%f655, %f653, 0f3FD774EB, %f654;
	selp.f32 	%f656, %f655, %f652, %p52;
	add.f32 	%f657, %f399, %f636;
	setp.eq.f32 	%p83, %f637, 0f00000000;
	setp.eq.f32 	%p84, %f399, %f636;
	selp.f32 	%f658, %f423, %f656, %p84;
	selp.f32 	%f659, %f422, %f658, %p83;
	abs.f32 	%f660, %f657;
	setp.nan.f32 	%p85, %f660, %f660;
	copysign.f32 	%f661, %f635, %f659;
	selp.f32 	%f662, %f657, %f661, %p85;
	fma.rn.f32 	%f663, %f269, %f662, %f634;
	add.f32 	%f664, %f586, %f663;
	cvt.f64.f32 	%fd1, %f664;
	mul.f64 	%fd2, %fd1, 0dBE71EA87C135AC83;
	cvt.rn.f32.f64 	%f665, %fd2;
	mul.wide.u32 	%rd26, %r1, 4;
	add.s64 	%rd27, %rd15, %rd26;
	ld.global.f32 	%f666, [%rd27];
	mul.f32 	%f667, %f666, %f665;
	add.s64 	%rd28, %rd16, %rd26;
	st.global.f32 	[%rd28], %f667;
$L__BB0_2:
	ret;

}


// ===== COMPILED SASS (sm_100) =====

	.target	sm_100

	.elftype	@"ET_EXEC"


//--------------------- .note.nv.tkinfo           --------------------------
	.section	.note.nv.tkinfo,"",@"SHT_NOTE"
	.sectionflags	@"SHF_NOTE_NV_TKINFO"
	.tkinfo
        /*0018*/ 	.word	0x00000002
        /*0030*/ 	.string	""
        /*0030*/ 	.string	"ptxas"
        /*0030*/ 	.string	"Cuda compilation tools, release 13.0, V13.0.88"
        /*0030*/ 	.string	"Build cuda_13.0.r13.0/compiler.36424714_0"
        /*0030*/ 	.string	"-arch sm_100 -m 64 "



//--------------------- .note.nv.cuinfo           --------------------------
	.section	.note.nv.cuinfo,"",@"SHT_NOTE"
	.sectionflags	@"SHF_NOTE_NV_CUINFO"
        /*0018*/ 	.short	0x0002
        /*001a*/ 	.short	0x0064
        /*001c*/ 	.short	0x0082
	.zero		2


//--------------------- .nv.info                  --------------------------
	.section	.nv.info,"",@"SHT_CUDA_INFO"
	.align	4


	//----- nvinfo : EIATTR_REGCOUNT
	.align		4
        /*0000*/ 	.byte	0x04, 0x2f
        /*0002*/ 	.short	(.L_1 - .L_0)
	.align		4
.L_0:
        /*0004*/ 	.word	index@(_Z14CalcScalarMeasfffPKfS0_S0_S0_S0_S0_S0_iiiPf)
        /*0008*/ 	.word	0x00000026


	//----- nvinfo : EIATTR_FRAME_SIZE
	.align		4
.L_1:
        /*000c*/ 	.byte	0x04, 0x11
        /*000e*/ 	.short	(.L_3 - .L_2)
	.align		4
.L_2:
        /*0010*/ 	.word	index@($__internal_1_$__cuda_sm3x_div_rn_noftz_f32_slowpath)
        /*0014*/ 	.word	0x00000000


	//----- nvinfo : EIATTR_FRAME_SIZE
	.align		4
.L_3:
        /*0018*/ 	.byte	0x04, 0x11
        /*001a*/ 	.short	(.L_5 - .L_4)
	.align		4
.L_4:
        /*001c*/ 	.word	index@($__internal_0_$__cuda_sm20_sqrt_rn_f32_slowpath)
        /*0020*/ 	.word	0x00000000


	//----- nvinfo : EIATTR_FRAME_SIZE
	.align		4
.L_5:
        /*0024*/ 	.byte	0x04, 0x11
        /*0026*/ 	.short	(.L_7 - .L_6)
	.align		4
.L_6:
        /*0028*/ 	.word	index@(_Z14CalcScalarMeasfffPKfS0_S0_S0_S0_S0_S0_iiiPf)
        /*002c*/ 	.word	0x00000000


	//----- nvinfo : EIATTR_MIN_STACK_SIZE
	.align		4
.L_7:
        /*0030*/ 	.byte	0x04, 0x12
        /*0032*/ 	.short	(.L_9 - .L_8)
	.align		4
.L_8:
        /*0034*/ 	.word	index@(_Z14CalcScalarMeasfffPKfS0_S0_S0_S0_S0_S0_iiiPf)
        /*0038*/ 	.word	0x00000000
.L_9:


//--------------------- .nv.compat                --------------------------
	.section	.nv.compat,"",@"SHT_CUDA_COMPAT_INFO"
	.align	4
        /*0000*/ 	.byte	0x02, 0x09, 0x00, 0x00, 0x02, 0x02, 0x01, 0x00, 0x02, 0x05, 0x05, 0x00, 0x03, 0x07, 0x01, 0x01
        /*0010*/ 	.byte	0x02, 0x03, 0x00, 0x00, 0x02, 0x06, 0x01, 0x00, 0x04, 0x0b, 0x08, 0x00, 0x01, 0x00, 0x00, 0x00
        /*0020*/ 	.byte	0x00, 0x00, 0x00, 0x00


//--------------------- .nv.info._Z14CalcScalarMeasfffPKfS0_S0_S0_S0_S0_S0_iiiPf --------------------------
	.section	.nv.info._Z14CalcScalarMeasfffPKfS0_S0_S0_S0_S0_S0_iiiPf,"",@"SHT_CUDA_INFO"
	.sectionflags	@""
	.align	4


	//----- nvinfo : EIATTR_CUDA_API_VERSION
	.align		4
        /*0000*/ 	.byte	0x04, 0x37
        /*0002*/ 	.short	(.L_11 - .L_10)
.L_10:
        /*0004*/ 	.word	0x00000082


	//----- nvinfo : EIATTR_KPARAM_INFO
	.align		4
.L_11:
        /*0008*/ 	.byte	0x04, 0x17
        /*000a*/ 	.short	(.L_13 - .L_12)
.L_12:
        /*000c*/ 	.word	0x00000000
        /*0010*/ 	.short	0x000d
        /*0012*/ 	.short	0x0058
        /*0014*/ 	.byte	0x00, 0xf5, 0x21, 0x00


	//----- nvinfo : EIATTR_KPARAM_INFO
	.align		4
.L_13:
        /*0018*/ 	.byte	0x04, 0x17
        /*001a*/ 	.short	(.L_15 - .L_14)
.L_14:
        /*001c*/ 	.word	0x00000000
        /*0020*/ 	.short	0x000c
        /*0022*/ 	.short	0x0050
        /*0024*/ 	.byte	0x00, 0xf0, 0x11, 0x00


	//----- nvinfo : EIATTR_KPARAM_INFO
	.align		4
.L_15:
        /*0028*/ 	.byte	0x04, 0x17
        /*002a*/ 	.short	(.L_17 - .L_16)
.L_16:
        /*002c*/ 	.word	0x00000000
        /*0030*/ 	.short	0x000b
        /*0032*/ 	.short	0x004c
        /*0034*/ 	.byte	0x00, 0xf0, 0x11, 0x00


	//----- nvinfo : EIATTR_KPARAM_INFO
	.align		4
.L_17:
        /*0038*/ 	.byte	0x04, 0x17
        /*003a*/ 	.short	(.L_19 - .L_18)
.L_18:
        /*003c*/ 	.word	0x00000000
        /*0040*/ 	.short	0x000a
        /*0042*/ 	.short	0x0048
        /*0044*/ 	.byte	0x00, 0xf0, 0x11, 0x00


	//----- nvinfo : EIATTR_KPARAM_INFO
	.align		4
.L_19:
        /*0048*/ 	.byte	0x04, 0x17
        /*004a*/ 	.short	(.L_21 - .L_20)
.L_20:
        /*004c*/ 	.word	0x00000000
        /*0050*/ 	.short	0x0009
        /*0052*/ 	.short	0x0040
        /*0054*/ 	.byte	0x00, 0xf5, 0x21, 0x00


	//----- nvinfo : EIATTR_KPARAM_INFO
	.align		4
.L_21:
        /*0058*/ 	.byte	0x04, 0x17
        /*005a*/ 	.short	(.L_23 - .L_22)
.L_22:
        /*005c*/ 	.word	0x00000000
        /*0060*/ 	.short	0x0008
        /*0062*/ 	.short	0x0038
        /*0064*/ 	.byte	0x00, 0xf5, 0x21, 0x00


	//----- nvinfo : EIATTR_KPARAM_INFO
	.align		4
.L_23:
        /*0068*/ 	.byte	0x04, 0x17
        /*006a*/ 	.short	(.L_25 - .L_24)
.L_24:
        /*006c*/ 	.word	0x00000000
        /*0070*/ 	.short	0x0007
        /*0072*/ 	.short	0x0030
        /*0074*/ 	.byte	0x00, 0xf5, 0x21, 0x00


	//----- nvinfo : EIATTR_KPARAM_INFO
	.align		4
.L_25:
        /*0078*/ 	.byte	0x04, 0x17
        /*007a*/ 	.short	(.L_27 - .L_26)
.L_26:
        /*007c*/ 	.word	0x00000000
        /*0080*/ 	.short	0x0006
        /*0082*/ 	.short	0x0028
        /*0084*/ 	.byte	0x00, 0xf5, 0x21, 0x00


	//----- nvinfo : EIATTR_KPARAM_INFO
	.align		4
.L_27:
        /*0088*/ 	.byte	0x04, 0x17
        /*008a*/ 	.short	(.L_29 - .L_28)
.L_28:
        /*008c*/ 	.word	0x00000000
        /*0090*/ 	.short	0x0005
        /*0092*/ 	.short	0x0020
        /*0094*/ 	.byte	0x00, 0xf5, 0x21, 0x00


	//----- nvinfo : EIATTR_KPARAM_INFO
	.align		4
.L_29:
        /*0098*/ 	.byte	0x04, 0x17
        /*009a*/ 	.short	(.L_31 - .L_30)
.L_30:
        /*009c*/ 	.word	0x00000000
        /*00a0*/ 	.short	0x0004
        /*00a2*/ 	.short	0x0018
        /*00a4*/ 	.byte	0x00, 0xf5, 0x21, 0x00


	//----- nvinfo : EIATTR_KPARAM_INFO
	.align		4
.L_31:
        /*00a8*/ 	.byte	0x04, 0x17
        /*00aa*/ 	.short	(.L_33 - .L_32)
.L_32:
        /*00ac*/ 	.word	0x00000000
        /*00b0*/ 	.short	0x0003
        /*00b2*/ 	.short	0x0010
        /*00b4*/ 	.byte	0x00, 0xf5, 0x21, 0x00


	//----- nvinfo : EIATTR_KPARAM_INFO
	.align		4
.L_33:
        /*00b8*/ 	.byte	0x04, 0x17
        /*00ba*/ 	.short	(.L_35 - .L_34)
.L_34:
        /*00bc*/ 	.word	0x00000000
        /*00c0*/ 	.short	0x0002
        /*00c2*/ 	.short	0x0008
        /*00c4*/ 	.byte	0x00, 0xf0, 0x11, 0x00


	//----- nvinfo : EIATTR_KPARAM_INFO
	.align		4
.L_35:
        /*00c8*/ 	.byte	0x04, 0x17
        /*00ca*/ 	.short	(.L_37 - .L_36)
.L_36:
        /*00cc*/ 	.word	0x00000000
        /*00d0*/ 	.short	0x0001
        /*00d2*/ 	.short	0x0004
        /*00d4*/ 	.byte	0x00, 0xf0, 0x11, 0x00


	//----- nvinfo : EIATTR_KPARAM_INFO
	.align		4
.L_37:
        /*00d8*/ 	.byte	0x04, 0x17
        /*00da*/ 	.short	(.L_39 - .L_38)
.L_38:
        /*00dc*/ 	.word	0x00000000
        /*00e0*/ 	.short	0x0000
        /*00e2*/ 	.short	0x0000
        /*00e4*/ 	.byte	0x00, 0xf0, 0x11, 0x00


	//----- nvinfo : EIATTR_SPARSE_MMA_MASK
	.align		4
.L_39:
        /*00e8*/ 	.byte	0x03, 0x50
        /*00ea*/ 	.short	0x0000


	//----- nvinfo : EIATTR_MAXREG_COUNT
	.align		4
        /*00ec*/ 	.byte	0x03, 0x1b
        /*00ee*/ 	.short	0x00ff


	//----- nvinfo : EIATTR_MERCURY_ISA_VERSION
	.align		4
        /*00f0*/ 	.byte	0x03, 0x5f
        /*00f2*/ 	.short	0x0101


	//----- nvinfo : EIATTR_VRC_CTA_INIT_COUNT
	.align		4
        /*00f4*/ 	.byte	0x02, 0x4a
	.zero		1
	.zero		1


	//----- nvinfo : EIATTR_EXIT_INSTR_OFFSETS
	.align		4
        /*00f8*/ 	.byte	0x04, 0x1c
        /*00fa*/ 	.short	(.L_41 - .L_40)


	//   ....[0]....
.L_40:
        /*00fc*/ 	.word	0x000000a0


	//   ....[1]....
        /*0100*/ 	.word	0x000040d0


	//----- nvinfo : EIATTR_CRS_STACK_SIZE
	.align		4
.L_41:
        /*0104*/ 	.byte	0x04, 0x1e
        /*0106*/ 	.short	(.L_43 - .L_42)
.L_42:
        /*0108*/ 	.word	0x00000000


	//----- nvinfo : EIATTR_CBANK_PARAM_SIZE
	.align		4
.L_43:
        /*010c*/ 	.byte	0x03, 0x19
        /*010e*/ 	.short	0x0060


	//----- nvinfo : EIATTR_PARAM_CBANK
	.align		4
        /*0110*/ 	.byte	0x04, 0x0a
        /*0112*/ 	.short	(.L_45 - .L_44)
	.align		4
.L_44:
        /*0114*/ 	.word	index@(.nv.constant0._Z14CalcScalarMeasfffPKfS0_S0_S0_S0_S0_S0_iiiPf)
        /*0118*/ 	.short	0x0380
        /*011a*/ 	.short	0x0060


	//----- nvinfo : EIATTR_SW_WAR
	.align		4
.L_45:
        /*011c*/ 	.byte	0x04, 0x36
        /*011e*/ 	.short	(.L_47 - .L_46)
.L_46:
        /*0120*/ 	.word	0x00000008
.L_47:


//--------------------- .nv.callgraph             --------------------------
	.section	.nv.callgraph,"",@"SHT_CUDA_CALLGRAPH"
	.align	4
	.sectionentsize	8
	.align		4
        /*0000*/ 	.word	0x00000000
	.align		4
        /*0004*/ 	.word	0xffffffff
	.align		4
        /*0008*/ 	.word	0x00000000
	.align		4
        /*000c*/ 	.word	0xfffffffe
	.align		4
        /*0010*/ 	.word	0x00000000
	.align		4
        /*0014*/ 	.word	0xfffffffd
	.align		4
        /*0018*/ 	.word	0x00000000
	.align		4
        /*001c*/ 	.word	0xfffffffc


//--------------------- .text._Z14CalcScalarMeasfffPKfS0_S0_S0_S0_S0_S0_iiiPf --------------------------
	.section	.text._Z14CalcScalarMeasfffPKfS0_S0_S0_S0_S0_S0_iiiPf,"ax",@progbits
	.align	128
        .global         _Z14CalcScalarMeasfffPKfS0_S0_S0_S0_S0_S0_iiiPf
        .type           _Z14CalcScalarMeasfffPKfS0_S0_S0_S0_S0_S0_iiiPf,@function
        .size           _Z14CalcScalarMeasfffPKfS0_S0_S0_S0_S0_S0_iiiPf,(.L_x_54 - _Z14CalcScalarMeasfffPKfS0_S0_S0_S0_S0_S0_iiiPf)
        .other          _Z14CalcScalarMeasfffPKfS0_S0_S0_S0_S0_S0_iiiPf,@"STO_CUDA_ENTRY STV_DEFAULT"
_Z14CalcScalarMeasfffPKfS0_S0_S0_S0_S0_S0_iiiPf:
.text._Z14CalcScalarMeasfffPKfS0_S0_S0_S0_S0_S0_iiiPf:
[----:B------:R-:W-:Y:S01]  /*0000*/  LDC R1, c[0x0][0x37c] ;  /* 0x0000df00ff017b82 */ /* 0x000fe20000000800 */
[----:B------:R-:W0:Y:S07]  /*0010*/  S2R R4, SR_TID.X ;  /* 0x0000000000047919 */ /* 0x000e2e0000002100 */
[----:B------:R-:W1:Y:S08]  /*0020*/  LDC.64 R2, c[0x0][0x3c8] ;  /* 0x0000f200ff027b82 */ /* 0x000e700000000a00 */
[----:B------:R-:W0:Y:S08]  /*0030*/  S2UR UR4, SR_CTAID.X ;  /* 0x00000000000479c3 */ /* 0x000e300000002500 */
[----:B------:R-:W0:Y:S08]  /*0040*/  LDC R23, c[0x0][0x360] ;  /* 0x0000d800ff177b82 */ /* 0x000e300000000800 */
[----:B------:R-:W2:Y:S01]  /*0050*/  LDC R0, c[0x0][0x3d0] ;  /* 0x0000f400ff007b82 */ /* 0x000ea20000000800 */
[----:B-1----:R-:W-:-:S02]  /*0060*/  IMAD R5, R3, R2, RZ ;  /* 0x0000000203057224 */ /* 0x002fc400078e02ff */
[----:B0-----:R-:W-:Y:S02]  /*0070*/  IMAD R23, R23, UR4, R4 ;  /* 0x0000000417177c24 */ /* 0x001fe4000f8e0204 */
[----:B--2---:R-:W-:-:S05]  /*0080*/  IMAD R2, R5, R0, RZ ;  /* 0x0000000005027224 */ /* 0x004fca00078e02ff */
[----:B------:R-:W-:-:S13]  /*0090*/  ISETP.GE.U32.AND P0, PT, R23, R2, PT ;  /* 0x000000021700720c */ /* 0x000fda0003f06070 */
[----:B------:R-:W-:Y:S05]  /*00a0*/  @P0 EXIT ;  /* 0x000000000000094d */ /* 0x000fea0003800000 */
[----:B------:R-:W-:Y:S01]  /*00b0*/  IABS R7, R0 ;  /* 0x0000000000077213 */ /* 0x000fe20000000000 */
[----:B------:R-:W0:Y:S01]  /*00c0*/  LDC.64 R10, c[0x0][0x3a0] ;  /* 0x0000e800ff0a7b82 */ /* 0x000e220000000a00 */
[----:B------:R-:W-:Y:S01]  /*00d0*/  IABS R8, R23 ;  /* 0x0000001700087213 */ /* 0x000fe20000000000 */
[----:B------:R-:W1:Y:S01]  /*00e0*/  LDCU.64 UR4, c[0x0][0x358] ;  /* 0x00006b00ff0477ac */ /* 0x000e620008000a00 */
[----:B------:R-:W2:Y:S01]  /*00f0*/  I2F.RP R2, R7 ;  /* 0x0000000700027306 */ /* 0x000ea20000209400 */
[----:B------:R-:W3:Y:S04]  /*0100*/  LDCU.64 UR6, c[0x0][0x380] ;  /* 0x00007000ff0677ac */ /* 0x000ee80008000a00 */
[----:B------:R-:W4:Y:S01]  /*0110*/  LDC.64 R12, c[0x0][0x3b0] ;  /* 0x0000ec00ff0c7b82 */ /* 0x000f220000000a00 */
[----:B------:R-:W3:Y:S07]  /*0120*/  LDCU UR8, c[0x0][0x388] ;  /* 0x00007100ff0877ac */ /* 0x000eee0008000800 */
[----:B------:R-:W3:Y:S01]  /*0130*/  LDC.64 R14, c[0x0][0x3b8] ;  /* 0x0000ee00ff0e7b82 */ /* 0x000ee20000000a00 */
[----:B--2---:R-:W2:Y:S02]  /*0140*/  MUFU.RCP R2, R2 ;  /* 0x0000000200027308 */ /* 0x004ea40000001000 */
[----:B--2---:R-:W-:-:S06]  /*0150*/  IADD3 R4, PT, PT, R2, 0xffffffe, RZ ;  /* 0x0ffffffe02047810 */ /* 0x004fcc0007ffe0ff */
[----:B------:R2:W1:Y:S02]  /*0160*/  F2I.FTZ.U32.TRUNC.NTZ R5, R4 ;  /* 0x0000000400057305 */ /* 0x000464000021f000 */
[----:B--2---:R-:W-:Y:S01]  /*0170*/  HFMA2 R4, -RZ, RZ, 0, 0 ;  /* 0x00000000ff047431 */ /* 0x004fe200000001ff */
[----:B-1----:R-:W-:-:S05]  /*0180*/  IADD3 R6, PT, PT, RZ, -R5, RZ ;  /* 0x80000005ff067210 */ /* 0x002fca0007ffe0ff */
[----:B------:R-:W-:Y:S01]  /*0190*/  IMAD R9, R6, R7, RZ ;  /* 0x0000000706097224 */ /* 0x000fe200078e02ff */
[----:B------:R-:W-:-:S03]  /*01a0*/  IABS R6, R3 ;  /* 0x0000000300067213 */ /* 0x000fc60000000000 */
[----:B------:R-:W-:Y:S01]  /*01b0*/  IMAD.HI.U32 R5, R5, R9, R4 ;  /* 0x0000000905057227 */ /* 0x000fe200078e0004 */
[----:B------:R-:W-:-:S04]  /*01c0*/  MOV R9, R6 ;  /* 0x0000000600097202 */ /* 0x000fc80000000f00 */
[----:B------:R-:W1:Y:S01]  /*01d0*/  I2F.RP R6, R9 ;  /* 0x0000000900067306 */ /* 0x000e620000209400 */
[----:B------:R-:W-:-:S05]  /*01e0*/  IMAD.HI.U32 R2, R5, R8, RZ ;  /* 0x0000000805027227 */ /* 0x000fca00078e00ff */
[----:B------:R-:W-:-:S05]  /*01f0*/  IADD3 R4, PT, PT, -R2, RZ, RZ ;  /* 0x000000ff02047210 */ /* 0x000fca0007ffe1ff */
[C---:B------:R-:W-:Y:S01]  /*0200*/  IMAD R4, R7.reuse, R4, R8 ;  /* 0x0000000407047224 */ /* 0x040fe200078e0208 */
[----:B-1----:R-:W1:Y:S04]  /*0210*/  MUFU.RCP R6, R6 ;  /* 0x0000000600067308 */ /* 0x002e680000001000 */
[----:B------:R-:W-:-:S13]  /*0220*/  ISETP.GT.U32.AND P1, PT, R7, R4, PT ;  /* 0x000000040700720c */ /* 0x000fda0003f24070 */
[-C--:B------:R-:W-:Y:S02]  /*0230*/  @!P1 IADD3 R4, PT, PT, R4, -R7.reuse, RZ ;  /* 0x8000000704049210 */ /* 0x080fe40007ffe0ff */
[----:B------:R-:W-:Y:S02]  /*0240*/  @!P1 IADD3 R2, PT, PT, R2, 0x1, RZ ;  /* 0x0000000102029810 */ /* 0x000fe40007ffe0ff */
[----:B-1----:R-:W-:Y:S02]  /*0250*/  IADD3 R5, PT, PT, R6, 0xffffffe, RZ ;  /* 0x0ffffffe06057810 */ /* 0x002fe40007ffe0ff */
[----:B------:R-:W-:Y:S02]  /*0260*/  ISETP.GE.U32.AND P0, PT, R4, R7, PT ;  /* 0x000000070400720c */ /* 0x000fe40003f06070 */
[----:B------:R-:W-:Y:S02]  /*0270*/  LOP3.LUT R4, R23, R0, RZ, 0x3c, !PT ;  /* 0x0000000017047212 */ /* 0x000fe400078e3cff */
[----:B------:R-:W1:Y:S01]  /*0280*/  F2I.FTZ.U32.TRUNC.NTZ R5, R5 ;  /* 0x0000000500057305 */ /* 0x000e62000021f000 */
[----:B------:R-:W-:-:S02]  /*0290*/  ISETP.NE.AND P1, PT, R0, RZ, PT ;  /* 0x000000ff0000720c */ /* 0x000fc40003f25270 */
[----:B------:R-:W-:Y:S01]  /*02a0*/  ISETP.GE.AND P2, PT, R4, RZ, PT ;  /* 0x000000ff0400720c */ /* 0x000fe20003f46270 */
[----:B------:R-:W-:-:S05]  /*02b0*/  HFMA2 R4, -RZ, RZ, 0, 0 ;  /* 0x00000000ff047431 */ /* 0x000fca00000001ff */
[----:B------:R-:W-:-:S04]  /*02c0*/  @P0 IADD3 R2, PT, PT, R2, 0x1, RZ ;  /* 0x0000000102020810 */ /* 0x000fc80007ffe0ff */
[----:B------:R-:W-:Y:S02]  /*02d0*/  MOV R8, R2 ;  /* 0x0000000200087202 */ /* 0x000fe40000000f00 */
[----:B-1----:R-:W-:Y:S02]  /*02e0*/  IADD3 R2, PT, PT, RZ, -R5, RZ ;  /* 0x80000005ff027210 */ /* 0x002fe40007ffe0ff */
[----:B------:R-:W-:Y:S02]  /*02f0*/  @!P2 IADD3 R8, PT, PT, -R8, RZ, RZ ;  /* 0x000000ff0808a210 */ /* 0x000fe40007ffe1ff */
[----:B------:R-:W-:Y:S01]  /*0300*/  @!P1 LOP3.LUT R8, RZ, R0, RZ, 0x33, !PT ;  /* 0x00000000ff089212 */ /* 0x000fe200078e33ff */
[----:B------:R-:W-:-:S03]  /*0310*/  IMAD R7, R2, R9, RZ ;  /* 0x0000000902077224 */ /* 0x000fc600078e02ff */
[----:B------:R-:W-:Y:S01]  /*0320*/  IABS R2, R8 ;  /* 0x0000000800027213 */ /* 0x000fe20000000000 */
[----:B------:R-:W-:Y:S02]  /*0330*/  IMAD.HI.U32 R4, R5, R7, R4 ;  /* 0x0000000705047227 */ /* 0x000fe400078e0004 */
[----:B------:R-:W1:Y:S01]  /*0340*/  LDC.64 R6, c[0x0][0x398] ;  /* 0x0000e600ff067b82 */ /* 0x000e620000000a00 */
[----:B------:R-:W-:-:S05]  /*0350*/  MOV R5, R2 ;  /* 0x0000000200057202 */ /* 0x000fca0000000f00 */
[----:B------:R-:W-:-:S05]  /*0360*/  IMAD.HI.U32 R2, R4, R5, RZ ;  /* 0x0000000504027227 */ /* 0x000fca00078e00ff */
[----:B------:R-:W-:-:S05]  /*0370*/  IADD3 R4, PT, PT, -R2, RZ, RZ ;  /* 0x000000ff02047210 */ /* 0x000fca0007ffe1ff */
[----:B------:R-:W-:-:S05]  /*0380*/  IMAD R4, R9, R4, R5 ;  /* 0x0000000409047224 */ /* 0x000fca00078e0205 */
[----:B------:R-:W-:-:S13]  /*0390*/  ISETP.GT.U32.AND P1, PT, R9, R4, PT ;  /* 0x000000040900720c */ /* 0x000fda0003f24070 */
[-C--:B------:R-:W-:Y:S02]  /*03a0*/  @!P1 IADD3 R4, PT, PT, R4, -R9.reuse, RZ ;  /* 0x8000000904049210 */ /* 0x080fe40007ffe0ff */
[----:B------:R-:W-:Y:S02]  /*03b0*/  @!P1 IADD3 R2, PT, PT, R2, 0x1, RZ ;  /* 0x0000000102029810 */ /* 0x000fe40007ffe0ff */
[----:B------:R-:W-:Y:S02]  /*03c0*/  ISETP.GE.U32.AND P0, PT, R4, R9, PT ;  /* 0x000000090400720c */ /* 0x000fe40003f06070 */
[----:B------:R-:W-:Y:S02]  /*03d0*/  LOP3.LUT R4, R8, R3, RZ, 0x3c, !PT ;  /* 0x0000000308047212 */ /* 0x000fe400078e3cff */
[----:B------:R-:W-:Y:S02]  /*03e0*/  ISETP.NE.AND P1, PT, R3, RZ, PT ;  /* 0x000000ff0300720c */ /* 0x000fe40003f25270 */
[----:B------:R-:W-:-:S02]  /*03f0*/  ISETP.GE.AND P2, PT, R4, RZ, PT ;  /* 0x000000ff0400720c */ /* 0x000fc40003f46270 */
[----:B------:R-:W2:Y:S05]  /*0400*/  LDC.64 R4, c[0x0][0x390] ;  /* 0x0000e400ff047b82 */ /* 0x000eaa0000000a00 */
[----:B------:R-:W-:-:S04]  /*0410*/  @P0 IADD3 R2, PT, PT, R2, 0x1, RZ ;  /* 0x0000000102020810 */ /* 0x000fc80007ffe0ff */
[----:B------:R-:W-:-:S04]  /*0420*/  MOV R17, R2 ;  /* 0x0000000200117202 */ /* 0x000fc80000000f00 */
[----:B------:R-:W-:Y:S02]  /*0430*/  @!P2 IADD3 R17, PT, PT, -R17, RZ, RZ ;  /* 0x000000ff1111a210 */ /* 0x000fe40007ffe1ff */
[----:B------:R-:W-:-:S04]  /*0440*/  @!P1 LOP3.LUT R17, RZ, R3, RZ, 0x33, !PT ;  /* 0x00000003ff119212 */ /* 0x000fc800078e33ff */
[----:B------:R-:W-:-:S05]  /*0450*/  IADD3 R2, PT, PT, -R17, RZ, RZ ;  /* 0x000000ff11027210 */ /* 0x000fca0007ffe1ff */
[----:B------:R-:W-:Y:S01]  /*0460*/  IMAD R19, R3, R2, R8 ;  /* 0x0000000203137224 */ /* 0x000fe200078e0208 */
[----:B------:R-:W-:-:S03]  /*0470*/  IADD3 R2, PT, PT, -R8, RZ, RZ ;  /* 0x000000ff08027210 */ /* 0x000fc60007ffe1ff */
[----:B-1----:R-:W-:-:S04]  /*0480*/  IMAD.WIDE R6, R19, 0x4, R6 ;  /* 0x0000000413067825 */ /* 0x002fc800078e0206 */
[----:B------:R-:W-:Y:S01]  /*0490*/  IMAD R21, R0, R2, R23 ;  /* 0x0000000200157224 */ /* 0x000fe200078e0217 */
[----:B------:R-:W3:Y:S01]  /*04a0*/  LDG.E R9, desc[UR4][R6.64] ;  /* 0x0000000406097981 */ /* 0x000ee2000c1e1900 */
[----:B--2---:R-:W-:Y:S02]  /*04b0*/  IMAD.WIDE R2, R17, 0x4, R4 ;  /* 0x0000000411027825 */ /* 0x004fe400078e0204 */
[----:B------:R-:W1:Y:S02]  /*04c0*/  LDC.64 R4, c[0x0][0x3a8] ;  /* 0x0000ea00ff047b82 */ /* 0x000e640000000a00 */
[----:B0-----:R-:W-:Y:S01]  /*04d0*/  IMAD.WIDE R10, R21, 0x4, R10 ;  /* 0x00000004150a7825 */ /* 0x001fe200078e020a */
[----:B------:R-:W2:Y:S04]  /*04e0*/  LDG.E R8, desc[UR4][R2.64] ;  /* 0x0000000402087981 */ /* 0x000ea8000c1e1900 */
[----:B------:R-:W2:Y:S01]  /*04f0*/  LDG.E R33, desc[UR4][R10.64] ;  /* 0x000000040a217981 */ /* 0x000ea2000c1e1900 */
[----:B----4-:R-:W-:-:S04]  /*0500*/  IMAD.WIDE R12, R19, 0x4, R12 ;  /* 0x00000004130c7825 */ /* 0x010fc800078e020c */
[----:B---3--:R-:W-:Y:S01]  /*0510*/  IMAD.WIDE R14, R21, 0x4, R14 ;  /* 0x00000004150e7825 */ /* 0x008fe200078e020e */
[----:B------:R0:W5:Y:S04]  /*0520*/  LDG.E R6, desc[UR4][R12.64] ;  /* 0x000000040c067981 */ /* 0x000168000c1e1900 */
[----:B------:R0:W5:Y:S01]  /*0530*/  LDG.E R32, desc[UR4][R14.64] ;  /* 0x000000040e207981 */ /* 0x000162000c1e1900 */
[----:B-1----:R-:W-:-:S06]  /*0540*/  IMAD.WIDE R4, R17, 0x4, R4 ;  /* 0x0000000411047825 */ /* 0x002fcc00078e0204 */
[----:B------:R0:W5:Y:S01]  /*0550*/  LDG.E R5, desc[UR4][R4.64] ;  /* 0x0000000404057981 */ /* 0x000162000c1e1900 */
[----:B------:R-:W-:Y:S01]  /*0560*/  BSSY.RECONVERGENT B0, `(.L_x_0) ;  /* 0x0000012000007945 */ /* 0x000fe20003800200 */
[----:B------:R-:W-:-:S04]  /*0570*/  FADD R22, -R9, UR7 ;  /* 0x0000000709167e21 */ /* 0x000fc80008000100 */
[----:B------:R-:W-:Y:S01]  /*0580*/  FMUL R0, R22, R22 ;  /* 0x0000001616007220 */ /* 0x000fe20000400000 */
[----:B--2---:R-:W-:Y:S01]  /*0590*/  FADD R21, -R8, UR6 ;  /* 0x0000000608157e21 */ /* 0x004fe20008000100 */
[----:B------:R-:W-:-:S03]  /*05a0*/  FADD R20, -R33, UR8 ;  /* 0x0000000821147e21 */ /* 0x000fc60008000100 */
[----:B------:R-:W-:-:S04]  /*05b0*/  FFMA R19, R21, R21, R0 ;  /* 0x0000001515137223 */ /* 0x000fc80000000000 */
[----:B------:R-:W-:-:S05]  /*05c0*/  FFMA R2, R20, R20, R19 ;  /* 0x0000001414027223 */ /* 0x000fca0000000013 */
[----:B------:R-:W-:Y:S01]  /*05d0*/  IADD3 R0, PT, PT, R2, -0xd000000, RZ ;  /* 0xf300000002007810 */ /* 0x000fe20007ffe0ff */
[----:B------:R0:W1:Y:S03]  /*05e0*/  MUFU.RSQ R3, R2 ;  /* 0x0000000200037308 */ /* 0x0000660000001400 */
[----:B------:R-:W-:-:S13]  /*05f0*/  ISETP.GT.U32.AND P0, PT, R0, 0x727fffff, PT ;  /* 0x727fffff0000780c */ /* 0x000fda0003f04070 */
[----:B0-----:R-:W-:Y:S05]  /*0600*/  @!P0 BRA `(.L_x_1) ;  /* 0x00000000000c8947 */ /* 0x001fea0003800000 */
[----:B------:R-:W-:-:S07]  /*0610*/  MOV R0, 0x630 ;  /* 0x0000063000007802 */ /* 0x000fce0000000f00 */
[----:B-1---5:R-:W-:Y:S05]  /*0620*/  CALL.REL.NOINC `($__internal_0_$__cuda_sm20_sqrt_rn_f32_slowpath) ;  /* 0x0000003800ac7944 */ /* 0x022fea0003c00000 */
[----:B------:R-:W-:Y:S05]  /*0630*/  BRA `(.L_x_2) ;  /* 0x0000000000107947 */ /* 0x000fea0003800000 */
.L_x_1:
[----:B-1----:R-:W-:Y:S01]  /*0640*/  FMUL.FTZ R28, R2, R3 ;  /* 0x00000003021c7220 */ /* 0x002fe20000410000 */
[----:B------:R-:W-:-:S03]  /*0650*/  FMUL.FTZ R0, R3, 0.5 ;  /* 0x3f00000003007820 */ /* 0x000fc60000410000 */
[----:B------:R-:W-:-:S04]  /*0660*/  FFMA R3, -R28, R28, R2 ;  /* 0x0000001c1c037223 */ /* 0x000fc80000000102 */
[----:B------:R-:W-:-:S07]  /*0670*/  FFMA R28, R3, R0, R28 ;  /* 0x00000000031c7223 */ /* 0x000fce000000001c */
.L_x_2:
[----:B------:R-:W-:Y:S05]  /*0680*/  BSYNC.RECONVERGENT B0 ;  /* 0x0000000000007941 */ /* 0x000fea0003800200 */
.L_x_0:
[C-C-:B------:R-:W-:Y:S01]  /*0690*/  FADD R2, R21.reuse, R28.reuse ;  /* 0x0000001c15027221 */ /* 0x140fe20000000000 */
[----:B------:R-:W-:Y:S01]  /*06a0*/  FADD R7, R22, R28 ;  /* 0x0000001c16077221 */ /* 0x000fe20000000000 */
[----:B------:R-:W-:Y:S02]  /*06b0*/  HFMA2 R13, -RZ, RZ, 1.5048828125, 33.21875 ;  /* 0x3e055027ff0d7431 */ /* 0x000fe400000001ff */
[----:B------:R-:W-:Y:S01]  /*06c0*/  FMUL R3, R20, R28 ;  /* 0x0000001c14037220 */ /* 0x000fe20000400000 */
[----:B------:R-:W-:Y:S01]  /*06d0*/  FMUL R18, R21, R22 ;  /* 0x0000001615127220 */ /* 0x000fe20000400000 */
[----:B------:R-:W-:Y:S01]  /*06e0*/  FSETP.GEU.AND P1, PT, R2, 1.175494350822287508e-38, PT ;  /* 0x008000000200780b */ /* 0x000fe20003f2e000 */
[----:B------:R-:W-:Y:S01]  /*06f0*/  BSSY.RECONVERGENT B0, `(.L_x_3) ;  /* 0x0000042000007945 */ /* 0x000fe20003800200 */
[----:B------:R-:W-:Y:S02]  /*0700*/  FSETP.GEU.AND P0, PT, R7, 1.175494350822287508e-38, PT ;  /* 0x008000000700780b */ /* 0x000fe40003f0e000 */
[----:B------:R-:W-:-:S02]  /*0710*/  FSETP.GT.AND P3, PT, |R3|, |R18|, PT ;  /* 0x400000120300720b */ /* 0x000fc40003f64200 */
[----:B------:R-:W-:Y:S02]  /*0720*/  FSEL R12, RZ, -23, P0 ;  /* 0xc1b80000ff0c7808 */ /* 0x000fe40000000000 */
[----:B------:R-:W-:-:S05]  /*0730*/  FSEL R4, |R3|, |R18|, P3 ;  /* 0x4000001203047208 */ /* 0x000fca0001800200 */
[----:B------:R-:W-:Y:S02]  /*0740*/  @!P1 FMUL R2, R2, 8388608 ;  /* 0x4b00000002029820 */ /* 0x000fe40000400000 */
[----:B------:R-:W-:-:S03]  /*0750*/  @!P0 FMUL R7, R7, 8388608 ;  /* 0x4b00000007078820 */ /* 0x000fc60000400000 */
[----:B------:R-:W-:Y:S02]  /*0760*/  IADD3 R11, PT, PT, R2, -0x3f2aaaab, RZ ;  /* 0xc0d55555020b7810 */ /* 0x000fe40007ffe0ff */
[----:B------:R-:W-:Y:S02]  /*0770*/  IADD3 R0, PT, PT, R7, -0x3f2aaaab, RZ ;  /* 0xc0d5555507007810 */ /* 0x000fe40007ffe0ff */
[----:B------:R-:W-:Y:S02]  /*0780*/  LOP3.LUT R11, R11, 0xff800000, RZ, 0xc0, !PT ;  /* 0xff8000000b0b7812 */ /* 0x000fe400078ec0ff */
[----:B------:R-:W-:Y:S02]  /*0790*/  LOP3.LUT R14, R0, 0xff800000, RZ, 0xc0, !PT ;  /* 0xff800000000e7812 */ /* 0x000fe400078ec0ff */
[----:B------:R-:W-:Y:S02]  /*07a0*/  IADD3 R0, PT, PT, R2, -R11, RZ ;  /* 0x8000000b02007210 */ /* 0x000fe40007ffe0ff */
[----:B------:R-:W-:-:S02]  /*07b0*/  IADD3 R10, PT, PT, R7, -R14, RZ ;  /* 0x8000000e070a7210 */ /* 0x000fc40007ffe0ff */
[----:B------:R-:W-:Y:S01]  /*07c0*/  I2FP.F32.S32 R11, R11 ;  /* 0x0000000b000b7245 */ /* 0x000fe20000201400 */
[----:B------:R-:W-:Y:S01]  /*07d0*/  FADD R0, R0, -1 ;  /* 0xbf80000000007421 */ /* 0x000fe20000000000 */
[----:B------:R-:W-:Y:S01]  /*07e0*/  ISETP.GT.U32.AND P0, PT, R7, 0x7f7fffff, PT ;  /* 0x7f7fffff0700780c */ /* 0x000fe20003f04070 */
[----:B------:R-:W-:Y:S01]  /*07f0*/  FADD R10, R10, -1 ;  /* 0xbf8000000a0a7421 */ /* 0x000fe20000000000 */
[----:B------:R-:W-:Y:S01]  /*0800*/  FSETP.NEU.AND P2, PT, R2, RZ, PT ;  /* 0x000000ff0200720b */ /* 0x000fe20003f4d000 */
[-C--:B------:R-:W-:Y:S02]  /*0810*/  FFMA R15, R0, -R13.reuse, 0.14084610342979431152 ;  /* 0x3e1039f6000f7423 */ /* 0x080fe4000000080d */
[----:B------:R-:W-:Y:S02]  /*0820*/  FFMA R13, R10, -R13, 0.14084610342979431152 ;  /* 0x3e1039f60a0d7423 */ /* 0x000fe4000000080d */
[----:B------:R-:W-:Y:S02]  /*0830*/  FFMA R15, R0, R15, -0.12148627638816833496 ;  /* 0xbdf8cdcc000f7423 */ /* 0x000fe4000000000f */
[----:B------:R-:W-:-:S02]  /*0840*/  FFMA R13, R10, R13, -0.12148627638816833496 ;  /* 0xbdf8cdcc0a0d7423 */ /* 0x000fc4000000000d */
[----:B------:R-:W-:Y:S02]  /*0850*/  FFMA R15, R0, R15, 0.13980610668659210205 ;  /* 0x3e0f2955000f7423 */ /* 0x000fe4000000000f */
[----:B------:R-:W-:Y:S02]  /*0860*/  FFMA R13, R10, R13, 0.13980610668659210205 ;  /* 0x3e0f29550a0d7423 */ /* 0x000fe4000000000d */
[----:B------:R-:W-:Y:S02]  /*0870*/  FFMA R17, R0, R15, -0.16684235632419586182 ;  /* 0xbe2ad8b900117423 */ /* 0x000fe4000000000f */
[----:B------:R-:W-:Y:S02]  /*0880*/  FFMA R15, R10, R13, -0.16684235632419586182 ;  /* 0xbe2ad8b90a0f7423 */ /* 0x000fe4000000000d */
[----:B------:R-:W-:Y:S01]  /*0890*/  FFMA R25, R0, R17, 0.20012299716472625732 ;  /* 0x3e4ced0b00197423 */ /* 0x000fe20000000011 */
[----:B------:R-:W0:Y:S01]  /*08a0*/  MUFU.RCP R13, R4 ;  /* 0x00000004000d7308 */ /* 0x000e220000001000 */
[----:B------:R-:W-:Y:S01]  /*08b0*/  FFMA R17, R10, R15, 0.20012299716472625732 ;  /* 0x3e4ced0b0a117423 */ /* 0x000fe2000000000f */
[----:B------:R-:W-:Y:S01]  /*08c0*/  I2FP.F32.S32 R15, R14 ;  /* 0x0000000e000f7245 */ /* 0x000fe20000201400 */
[----:B------:R-:W-:Y:S01]  /*08d0*/  FFMA R25, R0, R25, -0.24999669194221496582 ;  /* 0xbe7fff2200197423 */ /* 0x000fe20000000019 */
[----:B------:R-:W-:Y:S01]  /*08e0*/  FSEL R14, RZ, -23, P1 ;  /* 0xc1b80000ff0e7808 */ /* 0x000fe20000800000 */
[----:B------:R-:W-:Y:S01]  /*08f0*/  FFMA R17, R10, R17, -0.24999669194221496582 ;  /* 0xbe7fff220a117423 */ /* 0x000fe20000000011 */
[----:B------:R-:W-:Y:S01]  /*0900*/  ISETP.GT.U32.AND P1, PT, R2, 0x7f7fffff, PT ;  /* 0x7f7fffff0200780c */ /* 0x000fe20003f24070 */
[----:B------:R-:W-:Y:S01]  /*0910*/  FFMA R25, R0, R25, 0.33333182334899902344 ;  /* 0x3eaaaa7800197423 */ /* 0x000fe20000000019 */
[----:B------:R-:W-:Y:S01]  /*0920*/  FFMA R12, R15, 1.1920928955078125e-07, R12 ;  /* 0x340000000f0c7823 */ /* 0x000fe2000000000c */
[----:B------:R-:W-:Y:S01]  /*0930*/  FFMA R17, R10, R17, 0.33333182334899902344 ;  /* 0x3eaaaa780a117423 */ /* 0x000fe20000000011 */
[----:B------:R-:W-:Y:S01]  /*0940*/  FFMA R11, R11, 1.1920928955078125e-07, R14 ;  /* 0x340000000b0b7823 */ /* 0x000fe2000000000e */
[----:B------:R-:W-:-:S02]  /*0950*/  FFMA R25, R0, R25, -0.5 ;  /* 0xbf00000000197423 */ /* 0x000fc40000000019 */
[----:B------:R-:W-:Y:S02]  /*0960*/  FFMA R17, R10, R17, -0.5 ;  /* 0xbf0000000a117423 */ /* 0x000fe40000000011 */
[----:B------:R-:W-:Y:S02]  /*0970*/  FMUL R25, R0, R25 ;  /* 0x0000001900197220 */ /* 0x000fe40000400000 */
[----:B------:R-:W-:Y:S01]  /*0980*/  FMUL R17, R10, R17 ;  /* 0x000000110a117220 */ /* 0x000fe20000400000 */
[----:B0-----:R-:W-:Y:S01]  /*0990*/  FFMA R14, -R4, R13, 1 ;  /* 0x3f800000040e7423 */ /* 0x001fe2000000010d */
[----:B------:R-:W-:Y:S02]  /*09a0*/  FFMA R0, R0, R25, R0 ;  /* 0x0000001900007223 */ /* 0x000fe40000000000 */
[----:B------:R-:W-:Y:S01]  /*09b0*/  FFMA R17, R10, R17, R10 ;  /* 0x000000110a117223 */ /* 0x000fe2000000000a */
[----:B------:R-:W-:Y:S01]  /*09c0*/  MOV R10, 0x7f800000 ;  /* 0x7f800000000a7802 */ /* 0x000fe20000000f00 */
[----:B------:R-:W-:Y:S01]  /*09d0*/  FFMA R11, R11, 0.69314718246459960938, R0 ;  /* 0x3f3172180b0b7823 */ /* 0x000fe20000000000 */
[----:B------:R-:W-:Y:S01]  /*09e0*/  FSEL R0, |R18|, |R3|, P3 ;  /* 0x4000000312007208 */ /* 0x000fe20001800200 */
[----:B------:R-:W-:Y:S01]  /*09f0*/  FFMA R12, R12, 0.69314718246459960938, R17 ;  /* 0x3f3172180c0c7823 */ /* 0x000fe20000000011 */
[----:B------:R-:W-:Y:S01]  /*0a00*/  FFMA R13, R13, R14, R13 ;  /* 0x0000000e0d0d7223 */ /* 0x000fe2000000000d */
[CC--:B------:R-:W-:Y:S01]  /*0a10*/  @P0 FFMA R12, R7.reuse, R10.reuse, +INF ;  /* 0x7f800000070c0423 */ /* 0x0c0fe2000000000a */
[----:B------:R-:W0:Y:S01]  /*0a20*/  FCHK P0, R0, R4 ;  /* 0x0000000400007302 */ /* 0x000e220000000000 */
[----:B------:R-:W-:Y:S01]  /*0a30*/  @P1 FFMA R11, R2, R10, +INF ;  /* 0x7f800000020b1423 */ /* 0x000fe2000000000a */
[----:B------:R-:W-:Y:S01]  /*0a40*/  FSETP.NEU.AND P1, PT, R7, RZ, PT ;  /* 0x000000ff0700720b */ /* 0x000fe20003f2d000 */
[----:B------:R-:W-:-:S03]  /*0a50*/  FFMA R10, R0, R13, RZ ;  /* 0x0000000d000a7223 */ /* 0x000fc600000000ff */
[----:B------:R-:W-:Y:S01]  /*0a60*/  FSEL R11, R11, -INF , P2 ;  /* 0xff8000000b0b7808 */ /* 0x000fe20001000000 */
[----:B------:R-:W-:Y:S01]  /*0a70*/  FFMA R7, -R4, R10, R0 ;  /* 0x0000000a04077223 */ /* 0x000fe20000000100 */
[----:B------:R-:W-:-:S03]  /*0a80*/  FSEL R12, R12, -INF , P1 ;  /* 0xff8000000c0c7808 */ /* 0x000fc60000800000 */
[----:B------:R-:W-:Y:S01]  /*0a90*/  FMUL R2, R22, R11 ;  /* 0x0000000b16027220 */ /* 0x000fe20000400000 */
[----:B------:R-:W-:-:S03]  /*0aa0*/  FFMA R10, R13, R7, R10 ;  /* 0x000000070d0a7223 */ /* 0x000fc6000000000a */
[----:B------:R-:W-:Y:S01]  /*0ab0*/  FFMA R7, R21, R12, R2 ;  /* 0x0000000c15077223 */ /* 0x000fe20000000002 */
[----:B0-----:R-:W-:Y:S06]  /*0ac0*/  @!P0 BRA `(.L_x_4) ;  /* 0x0000000000108947 */ /* 0x001fec0003800000 */
[----:B------:R-:W-:Y:S02]  /*0ad0*/  MOV R31, R4 ;  /* 0x00000004001f7202 */ /* 0x000fe40000000f00 */
[----:B------:R-:W-:-:S07]  /*0ae0*/  MOV R24, 0xb00 ;  /* 0x00000b0000187802 */ /* 0x000fce0000000f00 */
[----:B-----5:R-:W-:Y:S05]  /*0af0*/  CALL.REL.NOINC `($__internal_1_$__cuda_sm3x_div_rn_noftz_f32_slowpath) ;  /* 0x0000003400d07944 */ /* 0x020fea0003c00000 */
[----:B------:R-:W-:-:S07]  /*0b00*/  MOV R10, R0 ;  /* 0x00000000000a7202 */ /* 0x000fce0000000f00 */
.L_x_4:
[----:B------:R-:W-:Y:S05]  /*0b10*/  BSYNC.RECONVERGENT B0 ;  /* 0x0000000000007941 */ /* 0x000fea0003800200 */
.L_x_3:
[----:B------:R-:W-:Y:S02]  /*0b20*/  HFMA2 R11, -RZ, RZ, 0.89990234375, 10328 ;  /* 0x3b33710bff0b7431 */ /* 0x000fe400000001ff */
[----:B------:R-:W-:Y:S01]  /*0b30*/  FMUL R0, R10, R10 ;  /* 0x0000000a0a007220 */ /* 0x000fe20000400000 */
[----:B------:R-:W0:Y:S01]  /*0b40*/  LDCU UR6, c[0x0][0x380] ;  /* 0x00007000ff0677ac */ /* 0x000e220008000800 */
[----:B------:R-:W-:Y:S01]  /*0b50*/  MOV R2, 0x3f6ee581 ;  /* 0x3f6ee58100027802 */ /* 0x000fe20000000f00 */
[----:B-----5:R-:W-:Y:S01]  /*0b60*/  FADD R5, R8, R5 ;  /* 0x0000000508057221 */ /* 0x020fe20000000000 */
[C---:B------:R-:W-:Y:S01]  /*0b70*/  ISETP.GE.AND P4, PT, R18.reuse, RZ, PT ;  /* 0x000000ff1200720c */ /* 0x040fe20003f86270 */
[----:B------:R-:W-:Y:S01]  /*0b80*/  HFMA2 R16, -RZ, RZ, 2.04296875, -15.78125 ;  /* 0x4016cbe4ff107431 */ /* 0x000fe200000001ff */
[----:B------:R-:W-:Y:S01]  /*0b90*/  FSETP.NEU.AND P1, PT, |R18|, |R3|, PT ;  /* 0x400000031200720b */ /* 0x000fe20003f2d200 */
[----:B------:R-:W-:Y:S01]  /*0ba0*/  BSSY.RECONVERGENT B0, `(.L_x_5) ;  /* 0x0000029000007945 */ /* 0x000fe20003800200 */
[----:B------:R-:W-:Y:S01]  /*0bb0*/  FSETP.NEU.AND P0, PT, R4, RZ, PT ;  /* 0x000000ff0400720b */ /* 0x000fe20003f0d000 */
[----:B------:R-:W-:Y:S01]  /*0bc0*/  FFMA R11, R0, R11, -0.015681877732276916504 ;  /* 0xbc807748000b7423 */ /* 0x000fe2000000000b */
[----:B------:R-:W-:-:S03]  /*0bd0*/  FSEL R14, RZ, 3.1415927410125732422, P4 ;  /* 0x40490fdbff0e7808 */ /* 0x000fc60002000000 */
[----:B------:R-:W-:Y:S01]  /*0be0*/  FFMA R11, R0, R11, 0.042200751602649688721 ;  /* 0x3d2cdab2000b7423 */ /* 0x000fe2000000000b */
[----:B------:R-:W-:-:S03]  /*0bf0*/  FSEL R16, R16, 0.78539818525314331055, !P4 ;  /* 0x3f490fdb10107808 */ /* 0x000fc60006000000 */
[----:B------:R-:W-:Y:S01]  /*0c00*/  FFMA R11, R0, R11, -0.074792981147766113281 ;  /* 0xbd992d10000b7423 */ /* 0x000fe2000000000b */
[----:B0-----:R-:W-:-:S03]  /*0c10*/  FADD R17, -R5, UR6 ;  /* 0x0000000605117e21 */ /* 0x001fc60008000100 */
[----:B------:R-:W-:Y:S01]  /*0c20*/  FFMA R11, R0, R11, 0.10640415549278259277 ;  /* 0x3dd9ea6c000b7423 */ /* 0x000fe2000000000b */
[----:B------:R-:W-:-:S03]  /*0c30*/  FMUL R15, R17, R17 ;  /* 0x00000011110f7220 */ /* 0x000fc60000400000 */
[----:B------:R-:W-:Y:S01]  /*0c40*/  FFMA R11, R0, R11, -0.14207722246646881104 ;  /* 0xbe117cb1000b7423 */ /* 0x000fe2000000000b */
[----:B------:R-:W-:-:S03]  /*0c50*/  FFMA R15, R22, R22, R15 ;  /* 0x00000016160f7223 */ /* 0x000fc6000000000f */
[----:B------:R-:W-:-:S04]  /*0c60*/  FFMA R11, R0, R11, 0.19993925094604492188 ;  /* 0x3e4cbce0000b7423 */ /* 0x000fc8000000000b */
[----:B------:R-:W-:-:S04]  /*0c70*/  FFMA R11, R0, R11, -0.33333197236061096191 ;  /* 0xbeaaaa7d000b7423 */ /* 0x000fc8000000000b */
[----:B------:R-:W-:-:S04]  /*0c80*/  FMUL R11, R0, R11 ;  /* 0x0000000b000b7220 */ /* 0x000fc80000400000 */
[----:B------:R-:W-:-:S04]  /*0c90*/  FFMA R11, R11, R10, R10 ;  /* 0x0000000a0b0b7223 */ /* 0x000fc8000000000a */
[C---:B------:R-:W-:Y:S01]  /*0ca0*/  FFMA R0, R2.reuse, 1.6832555532455444336, -R11 ;  /* 0x3fd774eb02007823 */ /* 0x040fe2000000080b */
[----:B------:R-:W-:-:S04]  /*0cb0*/  FSEL R2, R2, 1.8663789033889770508, P3 ;  /* 0x3feee58102027808 */ /* 0x000fc80001800000 */
[-C--:B------:R-:W-:Y:S01]  /*0cc0*/  FSEL R5, R0, R11.reuse, P3 ;  /* 0x0000000b00057208 */ /* 0x080fe20001800000 */
[----:B------:R-:W-:Y:S01]  /*0cd0*/  FADD R0, |R3|, |R18| ;  /* 0x4000001203007221 */ /* 0x000fe20000000200 */
[----:B------:R-:W-:-:S05]  /*0ce0*/  FSEL R11, R11, -R11, P3 ;  /* 0x8000000b0b0b7208 */ /* 0x000fca0001800000 */
[----:B------:R-:W-:Y:S01]  /*0cf0*/  @!P4 FFMA R5, R2, 1.6832555532455444336, R11 ;  /* 0x3fd774eb0205c823 */ /* 0x000fe2000000000b */
[----:B------:R-:W-:-:S04]  /*0d00*/  FFMA R11, R20, R20, R15 ;  /* 0x00000014140b7223 */ /* 0x000fc8000000000f */
[----:B------:R-:W-:Y:S02]  /*0d10*/  FSEL R5, R16, R5, !P1 ;  /* 0x0000000510057208 */ /* 0x000fe40004800000 */
[----:B------:R-:W-:Y:S02]  /*0d20*/  IADD3 R4, PT, PT, R11, -0xd000000, RZ ;  /* 0xf30000000b047810 */ /* 0x000fe40007ffe0ff */
[----:B------:R-:W-:Y:S02]  /*0d30*/  FSEL R2, R14, R5, !P0 ;  /* 0x000000050e027208 */ /* 0x000fe40004000000 */
[----:B------:R-:W-:Y:S02]  /*0d40*/  ISETP.GT.U32.AND P1, PT, R4, 0x727fffff, PT ;  /* 0x727fffff0400780c */ /* 0x000fe40003f24070 */
[----:B------:R-:W-:Y:S02]  /*0d50*/  LOP3.LUT R3, R2, 0x80000000, R3, 0xb8, !PT ;  /* 0x8000000002037812 */ /* 0x000fe400078eb803 */
[----:B------:R0:W1:Y:S01]  /*0d60*/  MUFU.RSQ R2, R11 ;  /* 0x0000000b00027308 */ /* 0x0000620000001400 */
[----:B------:R-:W-:-:S04]  /*0d70*/  FSETP.NAN.AND P0, PT, R0, R0, PT ;  /* 0x000000000000720b */ /* 0x000fc80003f08000 */
[----:B------:R-:W-:-:S05]  /*0d80*/  FSEL R3, R0, R3, P0 ;  /* 0x0000000300037208 */ /* 0x000fca0000000000 */
[----:B------:R-:W-:Y:S01]  /*0d90*/  FFMA R7, R20, R3, R7 ;  /* 0x0000000314077223 */ /* 0x000fe20000000007 */
[----:B0-----:R-:W-:Y:S06]  /*0da0*/  @!P1 BRA `(.L_x_6) ;  /* 0x0000000000109947 */ /* 0x001fec0003800000 */
[----:B-1----:R-:W-:Y:S02]  /*0db0*/  MOV R2, R11 ;  /* 0x0000000b00027202 */ /* 0x002fe40000000f00 */
[----:B------:R-:W-:-:S07]  /*0dc0*/  MOV R0, 0xde0 ;  /* 0x00000de000007802 */ /* 0x000fce0000000f00 */
[----:B------:R-:W-:Y:S05]  /*0dd0*/  CALL.REL.NOINC `($__internal_0_$__cuda_sm20_sqrt_rn_f32_slowpath) ;  /* 0x0000003000c07944 */ /* 0x000fea0003c00000 */
[----:B------:R-:W-:Y:S05]  /*0de0*/  BRA `(.L_x_7) ;  /* 0x0000000000107947 */ /* 0x000fea0003800000 */
.L_x_6:
[----:B-1----:R-:W-:Y:S01]  /*0df0*/  FMUL.FTZ R28, R11, R2 ;  /* 0x000000020b1c7220 */ /* 0x002fe20000410000 */
[----:B------:R-:W-:-:S03]  /*0e00*/  FMUL.FTZ R0, R2, 0.5 ;  /* 0x3f00000002007820 */ /* 0x000fc60000410000 */
[----:B------:R-:W-:-:S04]  /*0e10*/  FFMA R3, -R28, R28, R11 ;  /* 0x0000001c1c037223 */ /* 0x000fc8000000010b */
[----:B------:R-:W-:-:S07]  /*0e20*/  FFMA R28, R3, R0, R28 ;  /* 0x00000000031c7223 */ /* 0x000fce000000001c */
.L_x_7:
[----:B------:R-:W-:Y:S05]  /*0e30*/  BSYNC.RECONVERGENT B0 ;  /* 0x0000000000007941 */ /* 0x000fea0003800200 */
.L_x_5:
[--C-:B------:R-:W-:Y:S01]  /*0e40*/  FADD R2, R17, R28.reuse ;  /* 0x0000001c11027221 */ /* 0x100fe20000000000 */
[----:B------:R-:W-:Y:S01]  /*0e50*/  FADD R3, R22, R28 ;  /* 0x0000001c16037221 */ /* 0x000fe20000000000 */
[----:B------:R-:W-:Y:S01]  /*0e60*/  MOV R5, 0x3e055027 ;  /* 0x3e05502700057802 */ /* 0x000fe20000000f00 */
[----:B------:R-:W-:Y:S01]  /*0e70*/  FMUL R4, R20, R28 ;  /* 0x0000001c14047220 */ /* 0x000fe20000400000 */
[----:B------:R-:W-:Y:S01]  /*0e80*/  FMUL R13, R22, R17 ;  /* 0x00000011160d7220 */ /* 0x000fe20000400000 */
[----:B------:R-:W-:Y:S01]  /*0e90*/  FSETP.GEU.AND P1, PT, R2, 1.175494350822287508e-38, PT ;  /* 0x008000000200780b */ /* 0x000fe20003f2e000 */
[----:B------:R-:W-:Y:S01]  /*0ea0*/  BSSY.RECONVERGENT B0, `(.L_x_8) ;  /* 0x0000042000007945 */ /* 0x000fe20003800200 */
[----:B------:R-:W-:Y:S02]  /*0eb0*/  FSETP.GEU.AND P0, PT, R3, 1.175494350822287508e-38, PT ;  /* 0x008000000300780b */ /* 0x000fe40003f0e000 */
[----:B------:R-:W-:Y:S02]  /*0ec0*/  FSETP.GT.AND P3, PT, |R4|, |R13|, PT ;  /* 0x4000000d0400720b */ /* 0x000fe40003f64200 */
[----:B------:R-:W-:-:S07]  /*0ed0*/  FSEL R24, RZ, -23, P0 ;  /* 0xc1b80000ff187808 */ /* 0x000fce0000000000 */
        /* <DEDUP_REMOVED lines=18> */
[----:B------:R-:W-:Y:S01]  /*1000*/  FFMA R25, R8, R5, 0.13980610668659210205 ;  /* 0x3e0f295508197423 */ /* 0x000fe20000000005 */
[----:B------:R-:W-:Y:S01]  /*1010*/  FSEL R5, |R4|, |R13|, P3 ;  /* 0x4000000d04057208 */ /* 0x000fe20001800200 */
[----:B------:R-:W-:Y:S02]  /*1020*/  FFMA R27, R0, R27, -0.16684235632419586182 ;  /* 0xbe2ad8b9001b7423 */ /* 0x000fe4000000001b */
[----:B------:R-:W-:Y:S01]  /*1030*/  FFMA R25, R8, R25, -0.16684235632419586182 ;  /* 0xbe2ad8b908197423 */ /* 0x000fe20000000019 */
[----:B------:R-:W0:Y:S01]  /*1040*/  MUFU.RCP R10, R5 ;  /* 0x00000005000a7308 */ /* 0x000e220000001000 */
[----:B------:R-:W-:Y:S02]  /*1050*/  FFMA R29, R0, R27, 0.20012299716472625732 ;  /* 0x3e4ced0b001d7423 */ /* 0x000fe4000000001b */
[----:B------:R-:W-:Y:S01]  /*1060*/  FFMA R27, R8, R25, 0.20012299716472625732 ;  /* 0x3e4ced0b081b7423 */ /* 0x000fe20000000019 */
[----:B------:R-:W-:Y:S01]  /*1070*/  I2FP.F32.S32 R25, R12 ;  /* 0x0000000c00197245 */ /* 0x000fe20000201400 */
[----:B------:R-:W-:-:S02]  /*1080*/  FFMA R29, R0, R29, -0.24999669194221496582 ;  /* 0xbe7fff22001d7423 */ /* 0x000fc4000000001d */
[----:B------:R-:W-:Y:S02]  /*1090*/  FFMA R27, R8, R27, -0.24999669194221496582 ;  /* 0xbe7fff22081b7423 */ /* 0x000fe4000000001b */
[----:B------:R-:W-:Y:S01]  /*10a0*/  FFMA R29, R0, R29, 0.33333182334899902344 ;  /* 0x3eaaaa78001d7423 */ /* 0x000fe2000000001d */
[----:B------:R-:W-:Y:S01]  /*10b0*/  FFMA R12, R25, 1.1920928955078125e-07, R24 ;  /* 0x34000000190c7823 */ /* 0x000fe20000000018 */
[----:B------:R-:W-:Y:S01]  /*10c0*/  FFMA R27, R8, R27, 0.33333182334899902344 ;  /* 0x3eaaaa78081b7423 */ /* 0x000fe2000000001b */
[----:B------:R-:W-:Y:S01]  /*10d0*/  FSEL R24, RZ, -23, P1 ;  /* 0xc1b80000ff187808 */ /* 0x000fe20000800000 */
[----:B------:R-:W-:Y:S01]  /*10e0*/  FFMA R29, R0, R29, -0.5 ;  /* 0xbf000000001d7423 */ /* 0x000fe2000000001d */
[----:B------:R-:W-:Y:S01]  /*10f0*/  ISETP.GT.U32.AND P1, PT, R2, 0x7f7fffff, PT ;  /* 0x7f7fffff0200780c */ /* 0x000fe20003f24070 */
[----:B------:R-:W-:Y:S02]  /*1100*/  FFMA R27, R8, R27, -0.5 ;  /* 0xbf000000081b7423 */ /* 0x000fe4000000001b */
[----:B------:R-:W-:Y:S01]  /*1110*/  FMUL R29, R0, R29 ;  /* 0x0000001d001d7220 */ /* 0x000fe20000400000 */
[----:B------:R-:W-:Y:S01]  /*1120*/  FFMA R11, R11, 1.1920928955078125e-07, R24 ;  /* 0x340000000b0b7823 */ /* 0x000fe20000000018 */
[----:B------:R-:W-:Y:S01]  /*1130*/  FMUL R27, R8, R27 ;  /* 0x0000001b081b7220 */ /* 0x000fe20000400000 */
[----:B0-----:R-:W-:Y:S01]  /*1140*/  FFMA R25, -R5, R10, 1 ;  /* 0x3f80000005197423 */ /* 0x001fe2000000010a */
[----:B------:R-:W-:-:S02]  /*1150*/  FFMA R0, R0, R29, R0 ;  /* 0x0000001d00007223 */ /* 0x000fc40000000000 */
        /* <DEDUP_REMOVED lines=20> */
[----:B------:R-:W-:Y:S05]  /*12a0*/  CALL.REL.NOINC `($__internal_1_$__cuda_sm3x_div_rn_noftz_f32_slowpath) ;  /* 0x0000002c00e47944 */ /* 0x000fea0003c00000 */
[----:B------:R-:W-:-:S07]  /*12b0*/  MOV R8, R0 ;  /* 0x0000000000087202 */ /* 0x000fce0000000f00 */
.L_x_9:
[----:B------:R-:W-:Y:S05]  /*12c0*/  BSYNC.RECONVERGENT B0 ;  /* 0x0000000000007941 */ /* 0x000fea0003800200 */
.L_x_8:
[----:B------:R-:W-:Y:S02]  /*12d0*/  HFMA2 R11, -RZ, RZ, 0.89990234375, 10328 ;  /* 0x3b33710bff0b7431 */ /* 0x000fe400000001ff */
[----:B------:R-:W-:Y:S01]  /*12e0*/  FMUL R0, R8, R8 ;  /* 0x0000000808007220 */ /* 0x000fe20000400000 */
[----:B------:R-:W0:Y:S01]  /*12f0*/  LDCU UR6, c[0x0][0x384] ;  /* 0x00007080ff0677ac */ /* 0x000e220008000800 */
[----:B------:R-:W-:Y:S01]  /*1300*/  MOV R2, 0x3f6ee581 ;  /* 0x3f6ee58100027802 */ /* 0x000fe20000000f00 */
[----:B------:R-:W-:Y:S01]  /*1310*/  FADD R6, R9, R6 ;  /* 0x0000000609067221 */ /* 0x000fe20000000000 */
[C---:B------:R-:W-:Y:S01]  /*1320*/  ISETP.GE.AND P6, PT, R13.reuse, RZ, PT ;  /* 0x000000ff0d00720c */ /* 0x040fe20003fc6270 */
[----:B------:R-:W-:Y:S01]  /*1330*/  BSSY.RECONVERGENT B0, `(.L_x_10) ;  /* 0x000002b000007945 */ /* 0x000fe20003800200 */
[----:B------:R-:W-:Y:S02]  /*1340*/  FSETP.NEU.AND P1, PT, |R13|, |R4|, PT ;  /* 0x400000040d00720b */ /* 0x000fe40003f2d200 */
[----:B------:R-:W-:Y:S01]  /*1350*/  FSETP.NEU.AND P0, PT, R5, RZ, PT ;  /* 0x000000ff0500720b */ /* 0x000fe20003f0d000 */
[----:B------:R-:W-:Y:S01]  /*1360*/  FFMA R11, R0, R11, -0.015681877732276916504 ;  /* 0xbc807748000b7423 */ /* 0x000fe2000000000b */
[----:B------:R-:W-:-:S03]  /*1370*/  FSEL R9, RZ, 3.1415927410125732422, P6 ;  /* 0x40490fdbff097808 */ /* 0x000fc60003000000 */
[----:B------:R-:W-:-:S04]  /*1380*/  FFMA R11, R0, R11, 0.042200751602649688721 ;  /* 0x3d2cdab2000b7423 */ /* 0x000fc8000000000b */
[----:B------:R-:W-:Y:S01]  /*1390*/  FFMA R11, R0, R11, -0.074792981147766113281 ;  /* 0xbd992d10000b7423 */ /* 0x000fe2000000000b */
[----:B0-----:R-:W-:-:S03]  /*13a0*/  FADD R12, -R6, UR6 ;  /* 0x00000006060c7e21 */ /* 0x001fc60008000100 */
[----:B------:R-:W-:Y:S01]  /*13b0*/  FFMA R11, R0, R11, 0.10640415549278259277 ;  /* 0x3dd9ea6c000b7423 */ /* 0x000fe2000000000b */
[----:B------:R-:W-:-:S03]  /*13c0*/  FMUL R10, R12, R12 ;  /* 0x0000000c0c0a7220 */ /* 0x000fc60000400000 */
[----:B------:R-:W-:-:S04]  /*13d0*/  FFMA R11, R0, R11, -0.14207722246646881104 ;  /* 0xbe117cb1000b7423 */ /* 0x000fc8000000000b */
[----:B------:R-:W-:-:S04]  /*13e0*/  FFMA R11, R0, R11, 0.19993925094604492188 ;  /* 0x3e4cbce0000b7423 */ /* 0x000fc8000000000b */
[----:B------:R-:W-:-:S04]  /*13f0*/  FFMA R11, R0, R11, -0.33333197236061096191 ;  /* 0xbeaaaa7d000b7423 */ /* 0x000fc8000000000b */
[----:B------:R-:W-:-:S04]  /*1400*/  FMUL R11, R0, R11 ;  /* 0x0000000b000b7220 */ /* 0x000fc80000400000 */
[----:B------:R-:W-:Y:S01]  /*1410*/  FFMA R11, R11, R8, R8 ;  /* 0x000000080b0b7223 */ /* 0x000fe20000000008 */
[----:B------:R-:W-:-:S03]  /*1420*/  HFMA2 R8, -RZ, RZ, 2.04296875, -15.78125 ;  /* 0x4016cbe4ff087431 */ /* 0x000fc600000001ff */
[C---:B------:R-:W-:Y:S01]  /*1430*/  FFMA R0, R2.reuse, 1.6832555532455444336, -R11 ;  /* 0x3fd774eb02007823 */ /* 0x040fe2000000080b */
[----:B------:R-:W-:-:S04]  /*1440*/  FSEL R2, R2, 1.8663789033889770508, P3 ;  /* 0x3feee58102027808 */ /* 0x000fc80001800000 */
[-C--:B------:R-:W-:Y:S02]  /*1450*/  FSEL R0, R0, R11.reuse, P3 ;  /* 0x0000000b00007208 */ /* 0x080fe40001800000 */
[----:B------:R-:W-:-:S05]  /*1460*/  FSEL R11, R11, -R11, P3 ;  /* 0x8000000b0b0b7208 */ /* 0x000fca0001800000 */
[----:B------:R-:W-:Y:S01]  /*1470*/  @!P6 FFMA R0, R2, 1.6832555532455444336, R11 ;  /* 0x3fd774eb0200e823 */ /* 0x000fe2000000000b */
[----:B------:R-:W-:Y:S01]  /*1480*/  FSEL R11, R8, 0.78539818525314331055, !P6 ;  /* 0x3f490fdb080b7808 */ /* 0x000fe20007000000 */
[----:B------:R-:W-:-:S03]  /*1490*/  FFMA R8, R21, R21, R10 ;  /* 0x0000001515087223 */ /* 0x000fc6000000000a */
[----:B------:R-:W-:Y:S01]  /*14a0*/  FSEL R2, R11, R0, !P1 ;  /* 0x000000000b027208 */ /* 0x000fe20004800000 */
[----:B------:R-:W-:-:S03]  /*14b0*/  FADD R0, |R4|, |R13| ;  /* 0x4000000d04007221 */ /* 0x000fc60000000200 */
[----:B------:R-:W-:Y:S01]  /*14c0*/  FSEL R5, R9, R2, !P0 ;  /* 0x0000000209057208 */ /* 0x000fe20004000000 */
[----:B------:R-:W-:Y:S01]  /*14d0*/  FFMA R2, R20, R20, R8 ;  /* 0x0000001414027223 */ /* 0x000fe20000000008 */
[----:B------:R-:W-:Y:S02]  /*14e0*/  FSETP.NAN.AND P0, PT, R0, R0, PT ;  /* 0x000000000000720b */ /* 0x000fe40003f08000 */
[----:B------:R-:W-:Y:S01]  /*14f0*/  LOP3.LUT R5, R5, 0x80000000, R4, 0xb8, !PT ;  /* 0x8000000005057812 */ /* 0x000fe200078eb804 */
[----:B------:R0:W1:Y:S01]  /*1500*/  MUFU.RSQ R25, R2 ;  /* 0x0000000200197308 */ /* 0x0000620000001400 */
[----:B------:R-:W-:Y:S02]  /*1510*/  IADD3 R4, PT, PT, R2, -0xd000000, RZ ;  /* 0xf300000002047810 */ /* 0x000fe40007ffe0ff */
[----:B------:R-:W-:Y:S02]  /*1520*/  FSEL R5, R0, R5, P0 ;  /* 0x0000000500057208 */ /* 0x000fe40000000000 */
[----:B------:R-:W-:-:S03]  /*1530*/  ISETP.GT.U32.AND P0, PT, R4, 0x727fffff, PT ;  /* 0x727fffff0400780c */ /* 0x000fc60003f04070 */
[----:B------:R-:W-:-:S04]  /*1540*/  FFMA R0, R20, R5, R3 ;  /* 0x0000000514007223 */ /* 0x000fc80000000003 */
[----:B------:R-:W-:-:S06]  /*1550*/  FADD R7, -R7, R0 ;  /* 0x0000000007077221 */ /* 0x000fcc0000000100 */
[----:B01----:R-:W-:Y:S05]  /*1560*/  @!P0 BRA `(.L_x_11) ;  /* 0x00000000000c8947 */ /* 0x003fea0003800000 */
[----:B------:R-:W-:-:S07]  /*1570*/  MOV R0, 0x1590 ;  /* 0x0000159000007802 */ /* 0x000fce0000000f00 */
[----:B------:R-:W-:Y:S05]  /*1580*/  CALL.REL.NOINC `($__internal_0_$__cuda_sm20_sqrt_rn_f32_slowpath) ;  /* 0x0000002800d47944 */ /* 0x000fea0003c00000 */
[----:B------:R-:W-:Y:S05]  /*1590*/  BRA `(.L_x_12) ;  /* 0x0000000000107947 */ /* 0x000fea0003800000 */
.L_x_11:
[----:B------:R-:W-:Y:S01]  /*15a0*/  FMUL.FTZ R28, R2, R25 ;  /* 0x00000019021c7220 */ /* 0x000fe20000410000 */
[----:B------:R-:W-:-:S03]  /*15b0*/  FMUL.FTZ R0, R25, 0.5 ;  /* 0x3f00000019007820 */ /* 0x000fc60000410000 */
[----:B------:R-:W-:-:S04]  /*15c0*/  FFMA R3, -R28, R28, R2 ;  /* 0x0000001c1c037223 */ /* 0x000fc80000000102 */
[----:B------:R-:W-:-:S07]  /*15d0*/  FFMA R28, R3, R0, R28 ;  /* 0x00000000031c7223 */ /* 0x000fce000000001c */
.L_x_12:
[----:B------:R-:W-:Y:S05]  /*15e0*/  BSYNC.RECONVERGENT B0 ;  /* 0x0000000000007941 */ /* 0x000fea0003800200 */
.L_x_10:
[--C-:B------:R-:W-:Y:S01]  /*15f0*/  FADD R3, R12, R28.reuse ;  /* 0x0000001c0c037221 */ /* 0x100fe20000000000 */
[C---:B------:R-:W-:Y:S01]  /*1600*/  FADD R2, R21.reuse, R28 ;  /* 0x0000001c15027221 */ /* 0x040fe20000000000 */
[----:B------:R-:W-:Y:S01]  /*1610*/  MOV R29, 0x3e055027 ;  /* 0x3e055027001d7802 */ /* 0x000fe20000000f00 */
[----:B------:R-:W-:Y:S01]  /*1620*/  FMUL R6, R20, R28 ;  /* 0x0000001c14067220 */ /* 0x000fe20000400000 */
[----:B------:R-:W-:Y:S01]  /*1630*/  FMUL R5, R21, R12 ;  /* 0x0000000c15057220 */ /* 0x000fe20000400000 */
[----:B------:R-:W-:Y:S01]  /*1640*/  FSETP.GEU.AND P0, PT, R3, 1.175494350822287508e-38, PT ;  /* 0x008000000300780b */ /* 0x000fe20003f0e000 */
[----:B------:R-:W-:Y:S01]  /*1650*/  BSSY.RECONVERGENT B0, `(.L_x_13) ;  /* 0x0000042000007945 */ /* 0x000fe20003800200 */
[----:B------:R-:W-:Y:S02]  /*1660*/  FSETP.GEU.AND P1, PT, R2, 1.175494350822287508e-38, PT ;  /* 0x008000000200780b */ /* 0x000fe40003f2e000 */
[----:B------:R-:W-:Y:S02]  /*1670*/  FSETP.GT.AND P3, PT, |R6|, |R5|, PT ;  /* 0x400000050600720b */ /* 0x000fe40003f64200 */
[----:B------:R-:W-:-:S02]  /*1680*/  MOV R28, 0x7f800000 ;  /* 0x7f800000001c7802 */ /* 0x000fc40000000f00 */
        /* <DEDUP_REMOVED lines=11> */
[----:B------:R-:W-:Y:S01]  /*1740*/  FSEL R25, RZ, -23, P1 ;  /* 0xc1b80000ff197808 */ /* 0x000fe20000800000 */
[----:B------:R-:W-:Y:S01]  /*1750*/  FADD R4, R4, -1 ;  /* 0xbf80000004047421 */ /* 0x000fe20000000000 */
[----:B------:R-:W-:Y:S01]  /*1760*/  ISETP.GT.U32.AND P1, PT, R2, 0x7f7fffff, PT ;  /* 0x7f7fffff0200780c */ /* 0x000fe20003f24070 */
[-C--:B------:R-:W-:Y:S01]  /*1770*/  FFMA R27, R0, -R29.reuse, 0.14084610342979431152 ;  /* 0x3e1039f6001b7423 */ /* 0x080fe2000000081d */
[----:B------:R-:W-:Y:S01]  /*1780*/  FSETP.NEU.AND P2, PT, R2, RZ, PT ;  /* 0x000000ff0200720b */ /* 0x000fe20003f4d000 */
[----:B------:R-:W-:Y:S01]  /*1790*/  FFMA R29, R4, -R29, 0.14084610342979431152 ;  /* 0x3e1039f6041d7423 */ /* 0x000fe2000000081d */
[----:B------:R-:W-:Y:S01]  /*17a0*/  FFMA R25, R26, 1.1920928955078125e-07, R25 ;  /* 0x340000001a197823 */ /* 0x000fe20000000019 */
[----:B------:R-:W-:Y:S02]  /*17b0*/  FFMA R27, R0, R27, -0.12148627638816833496 ;  /* 0xbdf8cdcc001b7423 */ /* 0x000fe4000000001b */
[----:B------:R-:W-:-:S02]  /*17c0*/  FFMA R29, R4, R29, -0.12148627638816833496 ;  /* 0xbdf8cdcc041d7423 */ /* 0x000fc4000000001d */
[----:B------:R-:W-:Y:S02]  /*17d0*/  FFMA R27, R0, R27, 0.13980610668659210205 ;  /* 0x3e0f2955001b7423 */ /* 0x000fe4000000001b */
[----:B------:R-:W-:Y:S02]  /*17e0*/  FFMA R29, R4, R29, 0.13980610668659210205 ;  /* 0x3e0f2955041d7423 */ /* 0x000fe4000000001d */
[----:B------:R-:W-:Y:S02]  /*17f0*/  FFMA R27, R0, R27, -0.16684235632419586182 ;  /* 0xbe2ad8b9001b7423 */ /* 0x000fe4000000001b */
[----:B------:R-:W-:Y:S02]  /*1800*/  FFMA R29, R4, R29, -0.16684235632419586182 ;  /* 0xbe2ad8b9041d7423 */ /* 0x000fe4000000001d */
[----:B------:R-:W-:Y:S02]  /*1810*/  FFMA R31, R0, R27, 0.20012299716472625732 ;  /* 0x3e4ced0b001f7423 */ /* 0x000fe4000000001b */
[----:B------:R-:W-:Y:S01]  /*1820*/  FFMA R35, R4, R29, 0.20012299716472625732 ;  /* 0x3e4ced0b04237423 */ /* 0x000fe2000000001d */
[----:B------:R-:W0:Y:S01]  /*1830*/  MUFU.RCP R27, R30 ;  /* 0x0000001e001b7308 */ /* 0x000e220000001000 */
[----:B------:R-:W-:Y:S01]  /*1840*/  FFMA R31, R0, R31, -0.24999669194221496582 ;  /* 0xbe7fff22001f7423 */ /* 0x000fe2000000001f */
[----:B------:R-:W-:Y:S01]  /*1850*/  I2FP.F32.S32 R29, R24 ;  /* 0x00000018001d7245 */ /* 0x000fe20000201400 */
[----:B------:R-:W-:Y:S01]  /*1860*/  FFMA R35, R4, R35, -0.24999669194221496582 ;  /* 0xbe7fff2204237423 */ /* 0x000fe20000000023 */
[----:B------:R-:W-:Y:S01]  /*1870*/  FSEL R24, RZ, -23, P0 ;  /* 0xc1b80000ff187808 */ /* 0x000fe20000000000 */
[----:B------:R-:W-:Y:S01]  /*1880*/  FFMA R31, R0, R31, 0.33333182334899902344 ;  /* 0x3eaaaa78001f7423 */ /* 0x000fe2000000001f */
[----:B------:R-:W-:Y:S01]  /*1890*/  ISETP.GT.U32.AND P0, PT, R3, 0x7f7fffff, PT ;  /* 0x7f7fffff0300780c */ /* 0x000fe20003f04070 */
[----:B------:R-:W-:-:S02]  /*18a0*/  FFMA R35, R4, R35, 0.33333182334899902344 ;  /* 0x3eaaaa7804237423 */ /* 0x000fc40000000023 */
[----:B------:R-:W-:Y:S01]  /*18b0*/  FFMA R31, R0, R31, -0.5 ;  /* 0xbf000000001f7423 */ /* 0x000fe2000000001f */
[----:B------:R-:W-:Y:S01]  /*18c0*/  FFMA R24, R29, 1.1920928955078125e-07, R24 ;  /* 0x340000001d187823 */ /* 0x000fe20000000018 */
[----:B------:R-:W-:Y:S02]  /*18d0*/  FFMA R35, R4, R35, -0.5 ;  /* 0xbf00000004237423 */ /* 0x000fe40000000023 */
[----:B------:R-:W-:Y:S02]  /*18e0*/  FMUL R31, R0, R31 ;  /* 0x0000001f001f7220 */ /* 0x000fe40000400000 */
[----:B------:R-:W-:Y:S02]  /*18f0*/  FMUL R35, R4, R35 ;  /* 0x0000002304237220 */ /* 0x000fe40000400000 */
[----:B------:R-:W-:Y:S01]  /*1900*/  FFMA R31, R0, R31, R0 ;  /* 0x0000001f001f7223 */ /* 0x000fe20000000000 */
[----:B------:R-:W-:Y:S01]  /*1910*/  FSEL R0, |R5|, |R6|, P3 ;  /* 0x4000000605007208 */ /* 0x000fe20001800200 */
[----:B------:R-:W-:Y:S01]  /*1920*/  FFMA R4, R4, R35, R4 ;  /* 0x0000002304047223 */ /* 0x000fe20000000004 */
[----:B0-----:R-:W-:Y:S01]  /*1930*/  FFMA R26, -R30, R27, 1 ;  /* 0x3f8000001e1a7423 */ /* 0x001fe2000000011b */
[----:B------:R-:W-:Y:S01]  /*1940*/  FFMA R24, R24, 0.69314718246459960938, R31 ;  /* 0x3f31721818187823 */ /* 0x000fe2000000001f */
[-C--:B------:R-:W-:Y:S01]  /*1950*/  @P0 FFMA R24, R3, R28.reuse, +INF ;  /* 0x7f80000003180423 */ /* 0x080fe2000000001c */
[----:B------:R-:W0:Y:S01]  /*1960*/  FCHK P0, R0, R30 ;  /* 0x0000001e00007302 */ /* 0x000e220000000000 */
[----:B------:R-:W-:Y:S01]  /*1970*/  FFMA R4, R25, 0.69314718246459960938, R4 ;  /* 0x3f31721819047823 */ /* 0x000fe20000000004 */
[----:B------:R-:W-:Y:S01]  /*1980*/  @P1 FFMA R4, R2, R28, +INF ;  /* 0x7f80000002041423 */ /* 0x000fe2000000001c */
[----:B------:R-:W-:Y:S01]  /*1990*/  FFMA R27, R27, R26, R27 ;  /* 0x0000001a1b1b7223 */ /* 0x000fe2000000001b */
[----:B------:R-:W-:-:S03]  /*19a0*/  FSETP.NEU.AND P1, PT, R3, RZ, PT ;  /* 0x000000ff0300720b */ /* 0x000fc60003f2d000 */
[----:B------:R-:W-:Y:S01]  /*19b0*/  FSEL R3, R4, -INF , P2 ;  /* 0xff80000004037808 */ /* 0x000fe20001000000 */
[----:B------:R-:W-:Y:S01]  /*19c0*/  FFMA R2, R0, R27, RZ ;  /* 0x0000001b00027223 */ /* 0x000fe200000000ff */
[----:B------:R-:W-:-:S03]  /*19d0*/  FSEL R4, R24, -INF , P1 ;  /* 0xff80000018047808 */ /* 0x000fc60000800000 */
[----:B------:R-:W-:Y:S01]  /*19e0*/  FFMA R25, -R30, R2, R0 ;  /* 0x000000021e197223 */ /* 0x000fe20000000100 */
[----:B------:R-:W-:-:S03]  /*19f0*/  FMUL R24, R12, R3 ;  /* 0x000000030c187220 */ /* 0x000fc60000400000 */
[----:B------:R-:W-:Y:S01]  /*1a00*/  FFMA R2, R27, R25, R2 ;  /* 0x000000191b027223 */ /* 0x000fe20000000002 */
[----:B------:R-:W-:Y:S01]  /*1a10*/  FFMA R4, R21, R4, R24 ;  /* 0x0000000415047223 */ /* 0x000fe20000000018 */
[----:B0-----:R-:W-:Y:S06]  /*1a20*/  @!P0 BRA `(.L_x_14) ;  /* 0x0000000000108947 */ /* 0x001fec0003800000 */
[----:B------:R-:W-:Y:S02]  /*1a30*/  MOV R31, R30 ;  /* 0x0000001e001f7202 */ /* 0x000fe40000000f00 */
[----:B------:R-:W-:-:S07]  /*1a40*/  MOV R24, 0x1a60 ;  /* 0x00001a6000187802 */ /* 0x000fce0000000f00 */
[----:B------:R-:W-:Y:S05]  /*1a50*/  CALL.REL.NOINC `($__internal_1_$__cuda_sm3x_div_rn_noftz_f32_slowpath) ;  /* 0x0000002400f87944 */ /* 0x000fea0003c00000 */
[----:B------:R-:W-:-:S07]  /*1a60*/  MOV R2, R0 ;  /* 0x0000000000027202 */ /* 0x000fce0000000f00 */
.L_x_14:
[----:B------:R-:W-:Y:S05]  /*1a70*/  BSYNC.RECONVERGENT B0 ;  /* 0x0000000000007941 */ /* 0x000fea0003800200 */
.L_x_13:
[----:B------:R-:W-:Y:S02]  /*1a80*/  HFMA2 R3, -RZ, RZ, 0.89990234375, 10328 ;  /* 0x3b33710bff037431 */ /* 0x000fe400000001ff */
[----:B------:R-:W-:Y:S01]  /*1a90*/  FMUL R0, R2, R2 ;  /* 0x0000000202007220 */ /* 0x000fe20000400000 */
[----:B------:R-:W-:Y:S01]  /*1aa0*/  MOV R24, 0x3f6ee581 ;  /* 0x3f6ee58100187802 */ /* 0x000fe20000000f00 */
[----:B------:R-:W0:Y:S01]  /*1ab0*/  LDCU UR6, c[0x0][0x388] ;  /* 0x00007100ff0677ac */ /* 0x000e220008000800 */
[----:B------:R-:W-:Y:S01]  /*1ac0*/  ISETP.GE.AND P5, PT, R5, RZ, PT ;  /* 0x000000ff0500720c */ /* 0x000fe20003fa6270 */
[----:B------:R-:W-:Y:S01]  /*1ad0*/  FADD R33, R33, R32 ;  /* 0x0000002021217221 */ /* 0x000fe20000000000 */
[----:B------:R-:W-:Y:S01]  /*1ae0*/  FSETP.NEU.AND P1, PT, |R5|, |R6|, PT ;  /* 0x400000060500720b */ /* 0x000fe20003f2d200 */
[----:B------:R-:W-:Y:S01]  /*1af0*/  BSSY.RECONVERGENT B0, `(.L_x_15) ;  /* 0x0000028000007945 */ /* 0x000fe20003800200 */
[----:B------:R-:W-:Y:S01]  /*1b00*/  FSETP.NEU.AND P0, PT, R30, RZ, PT ;  /* 0x000000ff1e00720b */ /* 0x000fe20003f0d000 */
[----:B------:R-:W-:Y:S01]  /*1b10*/  FFMA R3, R0, R3, -0.015681877732276916504 ;  /* 0xbc80774800037423 */ /* 0x000fe20000000003 */
[----:B------:R-:W-:-:S03]  /*1b20*/  FSEL R32, RZ, 3.1415927410125732422, P5 ;  /* 0x40490fdbff207808 */ /* 0x000fc60002800000 */
[----:B------:R-:W-:-:S04]  /*1b30*/  FFMA R3, R0, R3, 0.042200751602649688721 ;  /* 0x3d2cdab200037423 */ /* 0x000fc80000000003 */
[----:B------:R-:W-:Y:S01]  /*1b40*/  FFMA R3, R0, R3, -0.074792981147766113281 ;  /* 0xbd992d1000037423 */ /* 0x000fe20000000003 */
[----:B0-----:R-:W-:-:S03]  /*1b50*/  FADD R30, -R33, UR6 ;  /* 0x00000006211e7e21 */ /* 0x001fc60008000100 */
[----:B------:R-:W-:-:S04]  /*1b60*/  FFMA R3, R0, R3, 0.10640415549278259277 ;  /* 0x3dd9ea6c00037423 */ /* 0x000fc80000000003 */
[----:B------:R-:W-:-:S04]  /*1b70*/  FFMA R3, R0, R3, -0.14207722246646881104 ;  /* 0xbe117cb100037423 */ /* 0x000fc80000000003 */
[----:B------:R-:W-:-:S04]  /*1b80*/  FFMA R3, R0, R3, 0.19993925094604492188 ;  /* 0x3e4cbce000037423 */ /* 0x000fc80000000003 */
[----:B------:R-:W-:-:S04]  /*1b90*/  FFMA R3, R0, R3, -0.33333197236061096191 ;  /* 0xbeaaaa7d00037423 */ /* 0x000fc80000000003 */
[----:B------:R-:W-:-:S04]  /*1ba0*/  FMUL R3, R0, R3 ;  /* 0x0000000300037220 */ /* 0x000fc80000400000 */
[----:B------:R-:W-:Y:S01]  /*1bb0*/  FFMA R3, R3, R2, R2 ;  /* 0x0000000203037223 */ /* 0x000fe20000000002 */
[----:B------:R-:W-:-:S03]  /*1bc0*/  FSEL R2, R24, 1.8663789033889770508, P3 ;  /* 0x3feee58118027808 */ /* 0x000fc60001800000 */
[----:B------:R-:W-:Y:S01]  /*1bd0*/  FFMA R0, R24, 1.6832555532455444336, -R3 ;  /* 0x3fd774eb18007823 */ /* 0x000fe20000000803 */
[----:B------:R-:W-:-:S04]  /*1be0*/  HFMA2 R24, -RZ, RZ, 2.04296875, -15.78125 ;  /* 0x4016cbe4ff187431 */ /* 0x000fc800000001ff */
[-C--:B------:R-:W-:Y:S02]  /*1bf0*/  FSEL R0, R0, R3.reuse, P3 ;  /* 0x0000000300007208 */ /* 0x080fe40001800000 */
[----:B------:R-:W-:-:S05]  /*1c00*/  FSEL R3, R3, -R3, P3 ;  /* 0x8000000303037208 */ /* 0x000fca0001800000 */
[----:B------:R-:W-:Y:S01]  /*1c10*/  @!P5 FFMA R0, R2, 1.6832555532455444336, R3 ;  /* 0x3fd774eb0200d823 */ /* 0x000fe20000000003 */
[----:B------:R-:W-:Y:S01]  /*1c20*/  FSEL R3, R24, 0.78539818525314331055, !P5 ;  /* 0x3f490fdb18037808 */ /* 0x000fe20006800000 */
[----:B------:R-:W-:-:S03]  /*1c30*/  FFMA R2, R30, R30, R19 ;  /* 0x0000001e1e027223 */ /* 0x000fc60000000013 */
[----:B------:R-:W-:Y:S01]  /*1c40*/  FSEL R25, R3, R0, !P1 ;  /* 0x0000000003197208 */ /* 0x000fe20004800000 */
[----:B------:R-:W-:Y:S01]  /*1c50*/  FADD R0, |R6|, |R5| ;  /* 0x4000000506007221 */ /* 0x000fe20000000200 */
[----:B------:R0:W1:Y:S02]  /*1c60*/  MUFU.RSQ R19, R2 ;  /* 0x0000000200137308 */ /* 0x0000640000001400 */
[----:B------:R-:W-:Y:S02]  /*1c70*/  FSEL R25, R32, R25, !P0 ;  /* 0x0000001920197208 */ /* 0x000fe40004000000 */
[----:B------:R-:W-:Y:S02]  /*1c80*/  FSETP.NAN.AND P0, PT, R0, R0, PT ;  /* 0x000000000000720b */ /* 0x000fe40003f08000 */
[----:B------:R-:W-:Y:S02]  /*1c90*/  LOP3.LUT R25, R25, 0x80000000, R6, 0xb8, !PT ;  /* 0x8000000019197812 */ /* 0x000fe400078eb806 */
[----:B------:R-:W-:-:S02]  /*1ca0*/  IADD3 R6, PT, PT, R2, -0xd000000, RZ ;  /* 0xf300000002067810 */ /* 0x000fc40007ffe0ff */
[----:B------:R-:W-:Y:S02]  /*1cb0*/  FSEL R25, R0, R25, P0 ;  /* 0x0000001900197208 */ /* 0x000fe40000000000 */
[----:B------:R-:W-:-:S03]  /*1cc0*/  ISETP.GT.U32.AND P0, PT, R6, 0x727fffff, PT ;  /* 0x727fffff0600780c */ /* 0x000fc60003f04070 */
[----:B------:R-:W-:-:S04]  /*1cd0*/  FFMA R4, R20, R25, R4 ;  /* 0x0000001914047223 */ /* 0x000fc80000000004 */
[----:B------:R-:W-:-:S06]  /*1ce0*/  FADD R6, R7, R4 ;  /* 0x0000000407067221 */ /* 0x000fcc0000000000 */
[----:B01----:R-:W-:Y:S05]  /*1cf0*/  @!P0 BRA `(.L_x_16) ;  /* 0x00000000000c8947 */ /* 0x003fea0003800000 */
[----:B------:R-:W-:-:S07]  /*1d00*/  MOV R0, 0x1d20 ;  /* 0x00001d2000007802 */ /* 0x000fce0000000f00 */
[----:B------:R-:W-:Y:S05]  /*1d10*/  CALL.REL.NOINC `($__internal_0_$__cuda_sm20_sqrt_rn_f32_slowpath) ;  /* 0x0000002000f07944 */ /* 0x000fea0003c00000 */
[----:B------:R-:W-:Y:S05]  /*1d20*/  BRA `(.L_x_17) ;  /* 0x0000000000107947 */ /* 0x000fea0003800000 */
.L_x_16:
[----:B------:R-:W-:Y:S01]  /*1d30*/  FMUL.FTZ R28, R2, R19 ;  /* 0x00000013021c7220 */ /* 0x000fe20000410000 */
[----:B------:R-:W-:-:S03]  /*1d40*/  FMUL.FTZ R0, R19, 0.5 ;  /* 0x3f00000013007820 */ /* 0x000fc60000410000 */
[----:B------:R-:W-:-:S04]  /*1d50*/  FFMA R7, -R28, R28, R2 ;  /* 0x0000001c1c077223 */ /* 0x000fc80000000102 */
[----:B------:R-:W-:-:S07]  /*1d60*/  FFMA R28, R7, R0, R28 ;  /* 0x00000000071c7223 */ /* 0x000fce000000001c */
.L_x_17:
[----:B------:R-:W-:Y:S05]  /*1d70*/  BSYNC.RECONVERGENT B0 ;  /* 0x0000000000007941 */ /* 0x000fea0003800200 */
.L_x_15:
[--C-:B------:R-:W-:Y:S01]  /*1d80*/  FADD R7, R22, R28.reuse ;  /* 0x0000001c16077221 */ /* 0x100fe20000000000 */
[----:B------:R-:W-:Y:S01]  /*1d90*/  FADD R2, R21, R28 ;  /* 0x0000001c15027221 */ /* 0x000fe20000000000 */
[----:B------:R-:W-:Y:S01]  /*1da0*/  MOV R29, 0x3e055027 ;  /* 0x3e055027001d7802 */ /* 0x000fe20000000f00 */
[----:B------:R-:W-:Y:S01]  /*1db0*/  FMUL R19, R30, R28 ;  /* 0x0000001c1e137220 */ /* 0x000fe20000400000 */
[----:B------:R-:W-:Y:S01]  /*1dc0*/  BSSY.RECONVERGENT B0, `(.L_x_18) ;  /* 0x0000043000007945 */ /* 0x000fe20003800200 */
[----:B------:R-:W-:Y:S02]  /*1dd0*/  FSETP.GEU.AND P0, PT, R7, 1.175494350822287508e-38, PT ;  /* 0x008000000700780b */ /* 0x000fe40003f0e000 */
[----:B------:R-:W-:Y:S02]  /*1de0*/  FSETP.GEU.AND P1, PT, R2, 1.175494350822287508e-38, PT ;  /* 0x008000000200780b */ /* 0x000fe40003f2e000 */
[----:B------:R-:W-:-:S04]  /*1df0*/  FSETP.GT.AND P3, PT, |R19|, |R18|, PT ;  /* 0x400000121300720b */ /* 0x000fc80003f64200 */
        /* <DEDUP_REMOVED lines=36> */
[----:B------:R-:W-:Y:S01]  /*2040*/  FFMA R33, R24, R33, -0.5 ;  /* 0xbf00000018217423 */ /* 0x000fe20000000021 */
[----:B------:R-:W-:Y:S01]  /*2050*/  MOV R29, 0x7f800000 ;  /* 0x7f800000001d7802 */ /* 0x000fe20000000f00 */
        /* <DEDUP_REMOVED lines=25> */
.L_x_19:
[----:B------:R-:W-:Y:S05]  /*21f0*/  BSYNC.RECONVERGENT B0 ;  /* 0x0000000000007941 */ /* 0x000fea0003800200 */
.L_x_18:
[----:B------:R-:W-:Y:S02]  /*2200*/  HFMA2 R25, -RZ, RZ, 0.89990234375, 10328 ;  /* 0x3b33710bff197431 */ /* 0x000fe400000001ff */
[----:B------:R-:W-:Y:S01]  /*2210*/  FMUL R0, R2, R2 ;  /* 0x0000000202007220 */ /* 0x000fe20000400000 */
[----:B------:R-:W-:Y:S01]  /*2220*/  MOV R24, 0x3f6ee581 ;  /* 0x3f6ee58100187802 */ /* 0x000fe20000000f00 */
[----:B------:R-:W-:Y:S01]  /*2230*/  FFMA R33, R17, R17, R10 ;  /* 0x0000001111217223 */ /* 0x000fe2000000000a */
[----:B------:R-:W-:Y:S01]  /*2240*/  FSETP.NEU.AND P0, PT, R4, RZ, PT ;  /* 0x000000ff0400720b */ /* 0x000fe20003f0d000 */
[----:B------:R-:W-:Y:S01]  /*2250*/  BSSY.RECONVERGENT B0, `(.L_x_20) ;  /* 0x0000023000007945 */ /* 0x000fe20003800200 */
[C---:B------:R-:W-:Y:S01]  /*2260*/  FSETP.NEU.AND P1, PT, |R18|.reuse, |R19|, PT ;  /* 0x400000131200720b */ /* 0x040fe20003f2d200 */
[----:B------:R-:W-:Y:S01]  /*2270*/  FADD R18, |R18|, |R19| ;  /* 0x4000001312127221 */ /* 0x000fe20000000200 */
[----:B------:R-:W-:-:S04]  /*2280*/  FFMA R25, R0, R25, -0.015681877732276916504 ;  /* 0xbc80774800197423 */ /* 0x000fc80000000019 */
[----:B------:R-:W-:-:S04]  /*2290*/  FFMA R25, R0, R25, 0.042200751602649688721 ;  /* 0x3d2cdab200197423 */ /* 0x000fc80000000019 */
[----:B------:R-:W-:-:S04]  /*22a0*/  FFMA R25, R0, R25, -0.074792981147766113281 ;  /* 0xbd992d1000197423 */ /* 0x000fc80000000019 */
[----:B------:R-:W-:-:S04]  /*22b0*/  FFMA R25, R0, R25, 0.10640415549278259277 ;  /* 0x3dd9ea6c00197423 */ /* 0x000fc80000000019 */
[----:B------:R-:W-:-:S04]  /*22c0*/  FFMA R25, R0, R25, -0.14207722246646881104 ;  /* 0xbe117cb100197423 */ /* 0x000fc80000000019 */
[----:B------:R-:W-:-:S04]  /*22d0*/  FFMA R25, R0, R25, 0.19993925094604492188 ;  /* 0x3e4cbce000197423 */ /* 0x000fc80000000019 */
[----:B------:R-:W-:-:S04]  /*22e0*/  FFMA R25, R0, R25, -0.33333197236061096191 ;  /* 0xbeaaaa7d00197423 */ /* 0x000fc80000000019 */
[----:B------:R-:W-:-:S04]  /*22f0*/  FMUL R25, R0, R25 ;  /* 0x0000001900197220 */ /* 0x000fc80000400000 */
[----:B------:R-:W-:Y:S01]  /*2300*/  FFMA R25, R25, R2, R2 ;  /* 0x0000000219197223 */ /* 0x000fe20000000002 */
[----:B------:R-:W-:-:S03]  /*2310*/  FSEL R2, R24, 1.8663789033889770508, P3 ;  /* 0x3feee58118027808 */ /* 0x000fc60001800000 */
[----:B------:R-:W-:-:S05]  /*2320*/  FFMA R0, R24, 1.6832555532455444336, -R25 ;  /* 0x3fd774eb18007823 */ /* 0x000fca0000000819 */
[-C--:B------:R-:W-:Y:S02]  /*2330*/  FSEL R27, R0, R25.reuse, P3 ;  /* 0x00000019001b7208 */ /* 0x080fe40001800000 */
[----:B------:R-:W-:-:S05]  /*2340*/  FSEL R25, R25, -R25, P3 ;  /* 0x8000001919197208 */ /* 0x000fca0001800000 */
[----:B------:R-:W-:Y:S01]  /*2350*/  @!P4 FFMA R27, R2, 1.6832555532455444336, R25 ;  /* 0x3fd774eb021bc823 */ /* 0x000fe20000000019 */
[----:B------:R-:W-:-:S04]  /*2360*/  FFMA R2, R20, R20, R33 ;  /* 0x0000001414027223 */ /* 0x000fc80000000021 */
[----:B------:R-:W-:Y:S01]  /*2370*/  @P0 FSEL R14, R16, R27, !P1 ;  /* 0x0000001b100e0208 */ /* 0x000fe20004800000 */
[----:B------:R0:W1:Y:S01]  /*2380*/  MUFU.RSQ R25, R2 ;  /* 0x0000000200197308 */ /* 0x0000620000001400 */
[----:B------:R-:W-:Y:S02]  /*2390*/  FSETP.NAN.AND P0, PT, R18, R18, PT ;  /* 0x000000121200720b */ /* 0x000fe40003f08000 */
[----:B------:R-:W-:Y:S02]  /*23a0*/  LOP3.LUT R19, R14, 0x80000000, R19, 0xb8, !PT ;  /* 0x800000000e137812 */ /* 0x000fe400078eb813 */
[----:B------:R-:W-:Y:S02]  /*23b0*/  IADD3 R0, PT, PT, R2, -0xd000000, RZ ;  /* 0xf300000002007810 */ /* 0x000fe40007ffe0ff */
        /* <DEDUP_REMOVED lines=8> */
.L_x_21:
[----:B------:R-:W-:Y:S01]  /*2440*/  FMUL.FTZ R28, R2, R25 ;  /* 0x00000019021c7220 */ /* 0x000fe20000410000 */
[----:B------:R-:W-:-:S03]  /*2450*/  FMUL.FTZ R0, R25, 0.5 ;  /* 0x3f00000019007820 */ /* 0x000fc60000410000 */
[----:B------:R-:W-:-:S04]  /*2460*/  FFMA R7, -R28, R28, R2 ;  /* 0x0000001c1c077223 */ /* 0x000fc80000000102 */
[----:B------:R-:W-:-:S07]  /*2470*/  FFMA R28, R7, R0, R28 ;  /* 0x00000000071c7223 */ /* 0x000fce000000001c */
.L_x_22:
[----:B------:R-:W-:Y:S05]  /*2480*/  BSYNC.RECONVERGENT B0 ;  /* 0x0000000000007941 */ /* 0x000fea0003800200 */
.L_x_20:
        /* <DEDUP_REMOVED lines=10> */
[----:B------:R-:W-:Y:S02]  /*2530*/  FSEL R6, |R10|, |R7|, P3 ;  /* 0x400000070a067208 */ /* 0x000fe40001800200 */
[----:B------:R-:W-:-:S03]  /*2540*/  FSEL R24, RZ, -23, P1 ;  /* 0xc1b80000ff187808 */ /* 0x000fc60000800000 */
        /* <DEDUP_REMOVED lines=12> */
[----:B------:R-:W-:Y:S01]  /*2610*/  I2FP.F32.S32 R27, R27 ;  /* 0x0000001b001b7245 */ /* 0x000fe20000201400 */
[-C--:B------:R-:W-:Y:S01]  /*2620*/  FFMA R29, R0, -R25.reuse, 0.14084610342979431152 ;  /* 0x3e1039f6001d7423 */ /* 0x080fe20000000819 */
[----:B------:R-:W-:Y:S01]  /*2630*/  ISETP.GT.U32.AND P1, PT, R2, 0x7f7fffff, PT ;  /* 0x7f7fffff0200780c */ /* 0x000fe20003f24070 */
[----:B------:R-:W-:Y:S01]  /*2640*/  FFMA R25, R16, -R25, 0.14084610342979431152 ;  /* 0x3e1039f610197423 */ /* 0x000fe20000000819 */
[----:B------:R-:W-:Y:S01]  /*2650*/  FFMA R19, R19, 1.1920928955078125e-07, R24 ;  /* 0x3400000013137823 */ /* 0x000fe20000000018 */
[----:B------:R-:W-:Y:S01]  /*2660*/  FFMA R29, R0, R29, -0.12148627638816833496 ;  /* 0xbdf8cdcc001d7423 */ /* 0x000fe2000000001d */
[----:B------:R-:W-:Y:S01]  /*2670*/  FFMA R18, R27, 1.1920928955078125e-07, R18 ;  /* 0x340000001b127823 */ /* 0x000fe20000000012 */
[----:B------:R-:W-:Y:S01]  /*2680*/  FFMA R25, R16, R25, -0.12148627638816833496 ;  /* 0xbdf8cdcc10197423 */ /* 0x000fe20000000019 */
[----:B------:R-:W-:Y:S01]  /*2690*/  MOV R27, 0x7f800000 ;  /* 0x7f800000001b7802 */ /* 0x000fe20000000f00 */
[----:B------:R-:W-:Y:S01]  /*26a0*/  FFMA R29, R0, R29, 0.13980610668659210205 ;  /* 0x3e0f2955001d7423 */ /* 0x000fe2000000001d */
[----:B------:R-:W-:Y:S01]  /*26b0*/  FSETP.NEU.AND P2, PT, R2, RZ, PT ;  /* 0x000000ff0200720b */ /* 0x000fe20003f4d000 */
[----:B------:R-:W-:-:S02]  /*26c0*/  FFMA R25, R16, R25, 0.13980610668659210205 ;  /* 0x3e0f295510197423 */ /* 0x000fc40000000019 */
[----:B------:R-:W-:Y:S02]  /*26d0*/  FFMA R31, R0, R29, -0.16684235632419586182 ;  /* 0xbe2ad8b9001f7423 */ /* 0x000fe4000000001d */
[----:B------:R-:W-:Y:S02]  /*26e0*/  FFMA R29, R16, R25, -0.16684235632419586182 ;  /* 0xbe2ad8b9101d7423 */ /* 0x000fe40000000019 */
[----:B------:R-:W-:Y:S01]  /*26f0*/  FFMA R31, R0, R31, 0.20012299716472625732 ;  /* 0x3e4ced0b001f7423 */ /* 0x000fe2000000001f */
[----:B------:R-:W0:Y:S01]  /*2700*/  MUFU.RCP R25, R6 ;  /* 0x0000000600197308 */ /* 0x000e220000001000 */
[----:B------:R-:W-:Y:S02]  /*2710*/  FFMA R29, R16, R29, 0.20012299716472625732 ;  /* 0x3e4ced0b101d7423 */ /* 0x000fe4000000001d */
[----:B------:R-:W-:Y:S02]  /*2720*/  FFMA R31, R0, R31, -0.24999669194221496582 ;  /* 0xbe7fff22001f7423 */ /* 0x000fe4000000001f */
[----:B------:R-:W-:-:S02]  /*2730*/  FFMA R29, R16, R29, -0.24999669194221496582 ;  /* 0xbe7fff22101d7423 */ /* 0x000fc4000000001d */
[----:B------:R-:W-:Y:S02]  /*2740*/  FFMA R31, R0, R31, 0.33333182334899902344 ;  /* 0x3eaaaa78001f7423 */ /* 0x000fe4000000001f */
[----:B------:R-:W-:Y:S02]  /*2750*/  FFMA R29, R16, R29, 0.33333182334899902344 ;  /* 0x3eaaaa78101d7423 */ /* 0x000fe4000000001d */
[----:B------:R-:W-:Y:S02]  /*2760*/  FFMA R31, R0, R31, -0.5 ;  /* 0xbf000000001f7423 */ /* 0x000fe4000000001f */
[----:B------:R-:W-:Y:S02]  /*2770*/  FFMA R29, R16, R29, -0.5 ;  /* 0xbf000000101d7423 */ /* 0x000fe4000000001d */
[----:B------:R-:W-:Y:S02]  /*2780*/  FMUL R31, R0, R31 ;  /* 0x0000001f001f7220 */ /* 0x000fe40000400000 */
[----:B------:R-:W-:Y:S01]  /*2790*/  FMUL R29, R16, R29 ;  /* 0x0000001d101d7220 */ /* 0x000fe20000400000 */
[----:B0-----:R-:W-:Y:S01]  /*27a0*/  FFMA R24, -R6, R25, 1 ;  /* 0x3f80000006187423 */ /* 0x001fe20000000119 */
[----:B------:R-:W-:-:S02]  /*27b0*/  FFMA R0, R0, R31, R0 ;  /* 0x0000001f00007223 */ /* 0x000fc40000000000 */
[----:B------:R-:W-:Y:S01]  /*27c0*/  FFMA R29, R16, R29, R16 ;  /* 0x0000001d101d7223 */ /* 0x000fe20000000010 */
[----:B------:R-:W-:Y:S01]  /*27d0*/  FFMA R25, R25, R24, R25 ;  /* 0x0000001819197223 */ /* 0x000fe20000000019 */
[----:B------:R-:W-:Y:S01]  /*27e0*/  FFMA R19, R19, 0.69314718246459960938, R0 ;  /* 0x3f31721813137823 */ /* 0x000fe20000000000 */
[----:B------:R-:W-:Y:S01]  /*27f0*/  FSEL R0, |R7|, |R10|, P3 ;  /* 0x4000000a07007208 */ /* 0x000fe20001800200 */
[----:B------:R-:W-:Y:S01]  /*2800*/  FFMA R18, R18, 0.69314718246459960938, R29 ;  /* 0x3f31721812127823 */ /* 0x000fe2000000001d */
[-C--:B------:R-:W-:Y:S01]  /*2810*/  @P0 FFMA R18, R4, R27.reuse, +INF ;  /* 0x7f80000004120423 */ /* 0x080fe2000000001b */
[----:B------:R-:W-:Y:S01]  /*2820*/  @P1 FFMA R19, R2, R27, +INF ;  /* 0x7f80000002131423 */ /* 0x000fe2000000001b */
[----:B------:R-:W0:Y:S01]  /*2830*/  FCHK P0, R0, R6 ;  /* 0x0000000600007302 */ /* 0x000e220000000000 */
[----:B------:R-:W-:Y:S01]  /*2840*/  FSETP.NEU.AND P1, PT, R4, RZ, PT ;  /* 0x000000ff0400720b */ /* 0x000fe20003f2d000 */
[----:B------:R-:W-:Y:S02]  /*2850*/  FFMA R4, R0, R25, RZ ;  /* 0x0000001900047223 */ /* 0x000fe400000000ff */
[----:B------:R-:W-:-:S02]  /*2860*/  FSEL R19, R19, -INF , P2 ;  /* 0xff80000013137808 */ /* 0x000fc40001000000 */
[----:B------:R-:W-:Y:S01]  /*2870*/  FSEL R18, R18, -INF , P1 ;  /* 0xff80000012127808 */ /* 0x000fe20000800000 */
[----:B------:R-:W-:Y:S02]  /*2880*/  FFMA R16, -R6, R4, R0 ;  /* 0x0000000406107223 */ /* 0x000fe40000000100 */
[----:B------:R-:W-:Y:S02]  /*2890*/  FMUL R2, R12, R19 ;  /* 0x000000130c027220 */ /* 0x000fe40000400000 */
[----:B------:R-:W-:Y:S02]  /*28a0*/  FFMA R4, R25, R16, R4 ;  /* 0x0000001019047223 */ /* 0x000fe40000000004 */
[----:B------:R-:W-:Y:S01]  /*28b0*/  FFMA R19, R17, R18, R2 ;  /* 0x0000001211137223 */ /* 0x000fe20000000002 */
[----:B0-----:R-:W-:Y:S06]  /*28c0*/  @!P0 BRA `(.L_x_24) ;  /* 0x0000000000108947 */ /* 0x001fec0003800000 */
[----:B------:R-:W-:Y:S02]  /*28d0*/  MOV R31, R6 ;  /* 0x00000006001f7202 */ /* 0x000fe40000000f00 */
[----:B------:R-:W-:-:S07]  /*28e0*/  MOV R24, 0x2900 ;  /* 0x0000290000187802 */ /* 0x000fce0000000f00 */
[----:B------:R-:W-:Y:S05]  /*28f0*/  CALL.REL.NOINC `($__internal_1_$__cuda_sm3x_div_rn_noftz_f32_slowpath) ;  /* 0x0000001800507944 */ /* 0x000fea0003c00000 */
[----:B------:R-:W-:-:S07]  /*2900*/  MOV R4, R0 ;  /* 0x0000000000047202 */ /* 0x000fce0000000f00 */
.L_x_24:
[----:B------:R-:W-:Y:S05]  /*2910*/  BSYNC.RECONVERGENT B0 ;  /* 0x0000000000007941 */ /* 0x000fea0003800200 */
.L_x_23:
[----:B------:R-:W-:Y:S02]  /*2920*/  HFMA2 R25, -RZ, RZ, 0.89990234375, 10328 ;  /* 0x3b33710bff197431 */ /* 0x000fe400000001ff */
[----:B------:R-:W-:Y:S01]  /*2930*/  FMUL R0, R4, R4 ;  /* 0x0000000404007220 */ /* 0x000fe20000400000 */
[----:B------:R-:W-:Y:S01]  /*2940*/  MOV R2, 0x3f6ee581 ;  /* 0x3f6ee58100027802 */ /* 0x000fe20000000f00 */
[----:B------:R-:W-:Y:S01]  /*2950*/  BSSY.RECONVERGENT B0, `(.L_x_25) ;  /* 0x0000029000007945 */ /* 0x000fe20003800200 */
[C---:B------:R-:W-:Y:S02]  /*2960*/  ISETP.GE.AND P4, PT, R7.reuse, RZ, PT ;  /* 0x000000ff0700720c */ /* 0x040fe40003f86270 */
[----:B------:R-:W-:Y:S02]  /*2970*/  FSETP.NEU.AND P1, PT, |R7|, |R10|, PT ;  /* 0x4000000a0700720b */ /* 0x000fe40003f2d200 */
[----:B------:R-:W-:Y:S01]  /*2980*/  FSETP.NEU.AND P0, PT, R6, RZ, PT ;  /* 0x000000ff0600720b */ /* 0x000fe20003f0d000 */
[----:B------:R-:W-:Y:S01]  /*2990*/  FFMA R25, R0, R25, -0.015681877732276916504 ;  /* 0xbc80774800197423 */ /* 0x000fe20000000019 */
[----:B------:R-:W-:-:S03]  /*29a0*/  FSEL R6, RZ, 3.1415927410125732422, P4 ;  /* 0x40490fdbff067808 */ /* 0x000fc60002000000 */
        /* <DEDUP_REMOVED lines=11> */
[-C--:B------:R-:W-:Y:S01]  /*2a60*/  FSEL R27, R0, R25.reuse, P3 ;  /* 0x00000019001b7208 */ /* 0x080fe20001800000 */
[----:B------:R-:W-:Y:S01]  /*2a70*/  FADD R0, |R10|, |R7| ;  /* 0x400000070a007221 */ /* 0x000fe20000000200 */
[----:B------:R-:W-:Y:S02]  /*2a80*/  FSEL R25, R25, -R25, P3 ;  /* 0x8000001919197208 */ /* 0x000fe40001800000 */
[----:B------:R-:W-:-:S03]  /*2a90*/  FSEL R4, R4, 0.78539818525314331055, !P4 ;  /* 0x3f490fdb04047808 */ /* 0x000fc60006000000 */
[----:B------:R-:W-:Y:S01]  /*2aa0*/  @!P4 FFMA R27, R2, 1.6832555532455444336, R25 ;  /* 0x3fd774eb021bc823 */ /* 0x000fe20000000019 */
[----:B------:R-:W-:-:S04]  /*2ab0*/  FFMA R2, R30, R30, R15 ;  /* 0x0000001e1e027223 */ /* 0x000fc8000000000f */
[----:B------:R-:W-:Y:S01]  /*2ac0*/  FSEL R27, R4, R27, !P1 ;  /* 0x0000001b041b7208 */ /* 0x000fe20004800000 */
[----:B------:R0:W1:Y:S03]  /*2ad0*/  MUFU.RSQ R25, R2 ;  /* 0x0000000200197308 */ /* 0x0000660000001400 */
[----:B------:R-:W-:Y:S02]  /*2ae0*/  FSEL R27, R6, R27, !P0 ;  /* 0x0000001b061b7208 */ /* 0x000fe40004000000 */
[----:B------:R-:W-:Y:S02]  /*2af0*/  FSETP.NAN.AND P0, PT, R0, R0, PT ;  /* 0x000000000000720b */ /* 0x000fe40003f08000 */
[----:B------:R-:W-:Y:S02]  /*2b00*/  LOP3.LUT R27, R27, 0x80000000, R10, 0xb8, !PT ;  /* 0x800000001b1b7812 */ /* 0x000fe400078eb80a */
[----:B------:R-:W-:-:S02]  /*2b10*/  IADD3 R10, PT, PT, R2, -0xd000000, RZ ;  /* 0xf3000000020a7810 */ /* 0x000fc40007ffe0ff */
[----:B------:R-:W-:Y:S02]  /*2b20*/  FSEL R27, R0, R27, P0 ;  /* 0x0000001b001b7208 */ /* 0x000fe40000000000 */
[----:B------:R-:W-:-:S03]  /*2b30*/  ISETP.GT.U32.AND P0, PT, R10, 0x727fffff, PT ;  /* 0x727fffff0a00780c */ /* 0x000fc60003f04070 */
[----:B------:R-:W-:-:S04]  /*2b40*/  FFMA R15, R20, R27, R19 ;  /* 0x0000001b140f7223 */ /* 0x000fc80000000013 */
[----:B------:R-:W-:-:S06]  /*2b50*/  FADD R15, R14, -R15 ;  /* 0x8000000f0e0f7221 */ /* 0x000fcc0000000000 */
[----:B01----:R-:W-:Y:S05]  /*2b60*/  @!P0 BRA `(.L_x_26) ;  /* 0x00000000000c8947 */ /* 0x003fea0003800000 */
[----:B------:R-:W-:-:S07]  /*2b70*/  MOV R0, 0x2b90 ;  /* 0x00002b9000007802 */ /* 0x000fce0000000f00 */
[----:B------:R-:W-:Y:S05]  /*2b80*/  CALL.REL.NOINC `($__internal_0_$__cuda_sm20_sqrt_rn_f32_slowpath) ;  /* 0x0000001400547944 */ /* 0x000fea0003c00000 */
[----:B------:R-:W-:Y:S05]  /*2b90*/  BRA `(.L_x_27) ;  /* 0x0000000000107947 */ /* 0x000fea0003800000 */
.L_x_26:
[----:B------:R-:W-:Y:S01]  /*2ba0*/  FMUL.FTZ R28, R2, R25 ;  /* 0x00000019021c7220 */ /* 0x000fe20000410000 */
[----:B------:R-:W-:-:S03]  /*2bb0*/  FMUL.FTZ R0, R25, 0.5 ;  /* 0x3f00000019007820 */ /* 0x000fc60000410000 */
[----:B------:R-:W-:-:S04]  /*2bc0*/  FFMA R19, -R28, R28, R2 ;  /* 0x0000001c1c137223 */ /* 0x000fc80000000102 */
[----:B------:R-:W-:-:S07]  /*2bd0*/  FFMA R28, R19, R0, R28 ;  /* 0x00000000131c7223 */ /* 0x000fce000000001c */
.L_x_27:
[----:B------:R-:W-:Y:S05]  /*2be0*/  BSYNC.RECONVERGENT B0 ;  /* 0x0000000000007941 */ /* 0x000fea0003800200 */
.L_x_25:
[--C-:B------:R-:W-:Y:S01]  /*2bf0*/  FADD R2, R17, R28.reuse ;  /* 0x0000001c11027221 */ /* 0x100fe20000000000 */
[----:B------:R-:W-:Y:S01]  /*2c00*/  FADD R16, R22, R28 ;  /* 0x0000001c16107221 */ /* 0x000fe20000000000 */
[----:B------:R-:W-:Y:S01]  /*2c10*/  MOV R25, 0x3e055027 ;  /* 0x3e05502700197802 */ /* 0x000fe20000000f00 */
[----:B------:R-:W-:Y:S01]  /*2c20*/  FMUL R14, R30, R28 ;  /* 0x0000001c1e0e7220 */ /* 0x000fe20000400000 */
[----:B------:R-:W-:Y:S01]  /*2c30*/  BSSY.RECONVERGENT B0, `(.L_x_28) ;  /* 0x0000043000007945 */ /* 0x000fe20003800200 */
[----:B------:R-:W-:Y:S02]  /*2c40*/  FSETP.GEU.AND P1, PT, R2, 1.175494350822287508e-38, PT ;  /* 0x008000000200780b */ /* 0x000fe40003f2e000 */
[----:B------:R-:W-:Y:S02]  /*2c50*/  FSETP.GEU.AND P0, PT, R16, 1.175494350822287508e-38, PT ;  /* 0x008000001000780b */ /* 0x000fe40003f0e000 */
[----:B------:R-:W-:Y:S02]  /*2c60*/  FSETP.GT.AND P3, PT, |R14|, |R13|, PT ;  /* 0x4000000d0e00720b */ /* 0x000fe40003f64200 */
[----:B------:R-:W-:-:S02]  /*2c70*/  FSEL R20, RZ, -23, P0 ;  /* 0xc1b80000ff147808 */ /* 0x000fc40000000000 */
        /* <DEDUP_REMOVED lines=62> */
.L_x_29:
[----:B------:R-:W-:Y:S05]  /*3060*/  BSYNC.RECONVERGENT B0 ;  /* 0x0000000000007941 */ /* 0x000fea0003800200 */
.L_x_28:
[----:B------:R-:W-:Y:S02]  /*3070*/  HFMA2 R25, -RZ, RZ, 0.89990234375, 10328 ;  /* 0x3b33710bff197431 */ /* 0x000fe400000001ff */
[----:B------:R-:W-:Y:S01]  /*3080*/  FMUL R0, R2, R2 ;  /* 0x0000000202007220 */ /* 0x000fe20000400000 */
[----:B------:R-:W-:Y:S01]  /*3090*/  MOV R16, 0x3f6ee581 ;  /* 0x3f6ee58100107802 */ /* 0x000fe20000000f00 */
[----:B------:R-:W-:Y:S01]  /*30a0*/  BSSY.RECONVERGENT B0, `(.L_x_30) ;  /* 0x0000024000007945 */ /* 0x000fe20003800200 */
[----:B------:R-:W-:Y:S02]  /*30b0*/  FSETP.NEU.AND P0, PT, R10, RZ, PT ;  /* 0x000000ff0a00720b */ /* 0x000fe40003f0d000 */
        /* <DEDUP_REMOVED lines=17> */
[----:B------:R-:W-:Y:S02]  /*31d0*/  @P0 FSEL R9, R11, R0, !P1 ;  /* 0x000000000b090208 */ /* 0x000fe40004800000 */
[----:B------:R-:W-:Y:S02]  /*31e0*/  FSETP.NAN.AND P0, PT, R13, R13, PT ;  /* 0x0000000d0d00720b */ /* 0x000fe40003f08000 */
[----:B------:R-:W-:Y:S02]  /*31f0*/  LOP3.LUT R14, R9, 0x80000000, R14, 0xb8, !PT ;  /* 0x80000000090e7812 */ /* 0x000fe400078eb80e */
[----:B------:R-:W-:Y:S01]  /*3200*/  IADD3 R0, PT, PT, R2, -0xd000000, RZ ;  /* 0xf300000002007810 */ /* 0x000fe20007ffe0ff */
[----:B------:R0:W1:Y:S01]  /*3210*/  MUFU.RSQ R9, R2 ;  /* 0x0000000200097308 */ /* 0x0000620000001400 */
[----:B------:R-:W-:Y:S02]  /*3220*/  FSEL R14, R13, R14, P0 ;  /* 0x0000000e0d0e7208 */ /* 0x000fe40000000000 */
[----:B------:R-:W-:-:S03]  /*3230*/  ISETP.GT.U32.AND P0, PT, R0, 0x727fffff, PT ;  /* 0x727fffff0000780c */ /* 0x000fc60003f04070 */
[----:B------:R-:W-:-:S04]  /*3240*/  FFMA R14, R30, R14, R19 ;  /* 0x0000000e1e0e7223 */ /* 0x000fc80000000013 */
[----:B------:R-:W-:-:S06]  /*3250*/  FADD R15, R15, -R14 ;  /* 0x8000000e0f0f7221 */ /* 0x000fcc0000000000 */
[----:B0-----:R-:W-:Y:S05]  /*3260*/  @!P0 BRA `(.L_x_31) ;  /* 0x00000000000c8947 */ /* 0x001fea0003800000 */
[----:B------:R-:W-:-:S07]  /*3270*/  MOV R0, 0x3290 ;  /* 0x0000329000007802 */ /* 0x000fce0000000f00 */
[----:B-1----:R-:W-:Y:S05]  /*3280*/  CALL.REL.NOINC `($__internal_0_$__cuda_sm20_sqrt_rn_f32_slowpath) ;  /* 0x0000000c00947944 */ /* 0x002fea0003c00000 */
[----:B------:R-:W-:Y:S05]  /*3290*/  BRA `(.L_x_32) ;  /* 0x0000000000107947 */ /* 0x000fea0003800000 */
.L_x_31:
[----:B-1----:R-:W-:Y:S01]  /*32a0*/  FMUL.FTZ R28, R2, R9 ;  /* 0x00000009021c7220 */ /* 0x002fe20000410000 */
[----:B------:R-:W-:-:S03]  /*32b0*/  FMUL.FTZ R0, R9, 0.5 ;  /* 0x3f00000009007820 */ /* 0x000fc60000410000 */
[----:B------:R-:W-:-:S04]  /*32c0*/  FFMA R9, -R28, R28, R2 ;  /* 0x0000001c1c097223 */ /* 0x000fc80000000102 */
[----:B------:R-:W-:-:S07]  /*32d0*/  FFMA R28, R9, R0, R28 ;  /* 0x00000000091c7223 */ /* 0x000fce000000001c */
.L_x_32:
[----:B------:R-:W-:Y:S05]  /*32e0*/  BSYNC.RECONVERGENT B0 ;  /* 0x0000000000007941 */ /* 0x000fea0003800200 */
.L_x_30:
[--C-:B------:R-:W-:Y:S01]  /*32f0*/  FADD R2, R21, R28.reuse ;  /* 0x0000001c15027221 */ /* 0x100fe20000000000 */
[----:B------:R-:W-:Y:S01]  /*3300*/  FADD R9, R12, R28 ;  /* 0x0000001c0c097221 */ /* 0x000fe20000000000 */
[----:B------:R-:W-:Y:S02]  /*3310*/  HFMA2 R8, -RZ, RZ, 1.5048828125, 33.21875 ;  /* 0x3e055027ff087431 */ /* 0x000fe400000001ff */
[----:B------:R-:W-:Y:S01]  /*3320*/  FMUL R10, R30, R28 ;  /* 0x0000001c1e0a7220 */ /* 0x000fe20000400000 */
[----:B------:R-:W-:Y:S01]  /*3330*/  BSSY.RECONVERGENT B0, `(.L_x_33) ;  /* 0x0000043000007945 */ /* 0x000fe20003800200 */
[----:B------:R-:W-:Y:S02]  /*3340*/  FSETP.GEU.AND P1, PT, R2, 1.175494350822287508e-38, PT ;  /* 0x008000000200780b */ /* 0x000fe40003f2e000 */
[----:B------:R-:W-:Y:S02]  /*3350*/  FSETP.GEU.AND P0, PT, R9, 1.175494350822287508e-38, PT ;  /* 0x008000000900780b */ /* 0x000fe40003f0e000 */
[----:B------:R-:W-:-:S09]  /*3360*/  FSETP.GT.AND P3, PT, |R10|, |R5|, PT ;  /* 0x400000050a00720b */ /* 0x000fd20003f64200 */
        /* <DEDUP_REMOVED lines=12> */
[----:B------:R-:W-:Y:S01]  /*3430*/  I2FP.F32.S32 R13, R13 ;  /* 0x0000000d000d7245 */ /* 0x000fe20000201400 */
[-C--:B------:R-:W-:Y:S01]  /*3440*/  FFMA R19, R0, -R8.reuse, 0.14084610342979431152 ;  /* 0x3e1039f600137423 */ /* 0x080fe20000000808 */
[C---:B------:R-:W-:Y:S01]  /*3450*/  ISETP.GT.U32.AND P1, PT, R2.reuse, 0x7f7fffff, PT ;  /* 0x7f7fffff0200780c */ /* 0x040fe20003f24070 */
[----:B------:R-:W-:Y:S01]  /*3460*/  FFMA R8, R11, -R8, 0.14084610342979431152 ;  /* 0x3e1039f60b087423 */ /* 0x000fe20000000808 */
[----:B------:R-:W-:Y:S01]  /*3470*/  FSETP.NEU.AND P2, PT, R2, RZ, PT ;  /* 0x000000ff0200720b */ /* 0x000fe20003f4d000 */
[----:B------:R-:W-:Y:S01]  /*3480*/  FFMA R19, R0, R19, -0.12148627638816833496 ;  /* 0xbdf8cdcc00137423 */ /* 0x000fe20000000013 */
[----:B------:R-:W-:Y:S01]  /*3490*/  FFMA R13, R13, 1.1920928955078125e-07, R16 ;  /* 0x340000000d0d7823 */ /* 0x000fe20000000010 */
[----:B------:R-:W-:-:S02]  /*34a0*/  FFMA R8, R11, R8, -0.12148627638816833496 ;  /* 0xbdf8cdcc0b087423 */ /* 0x000fc40000000008 */
[----:B------:R-:W-:Y:S02]  /*34b0*/  FFMA R19, R0, R19, 0.13980610668659210205 ;  /* 0x3e0f295500137423 */ /* 0x000fe40000000013 */
[C---:B------:R-:W-:Y:S01]  /*34c0*/  FFMA R14, R11.reuse, R8, 0.13980610668659210205 ;  /* 0x3e0f29550b0e7423 */ /* 0x040fe20000000008 */
[----:B------:R-:W-:Y:S01]  /*34d0*/  FSEL R8, |R10|, |R5|, P3 ;  /* 0x400000050a087208 */ /* 0x000fe20001800200 */
[C---:B------:R-:W-:Y:S02]  /*34e0*/  FFMA R19, R0.reuse, R19, -0.16684235632419586182 ;  /* 0xbe2ad8b900137423 */ /* 0x040fe40000000013 */
[----:B------:R-:W-:Y:S01]  /*34f0*/  FFMA R18, R11, R14, -0.16684235632419586182 ;  /* 0xbe2ad8b90b127423 */ /* 0x000fe2000000000e */
[----:B------:R-:W-:Y:S01]  /*3500*/  FSEL R14, RZ, -23, P0 ;  /* 0xc1b80000ff0e7808 */ /* 0x000fe20000000000 */
[C---:B------:R-:W-:Y:S01]  /*3510*/  FFMA R27, R0.reuse, R19, 0.20012299716472625732 ;  /* 0x3e4ced0b001b7423 */ /* 0x040fe20000000013 */
[----:B------:R-:W-:Y:S01]  /*3520*/  ISETP.GT.U32.AND P0, PT, R9, 0x7f7fffff, PT ;  /* 0x7f7fffff0900780c */ /* 0x000fe20003f04070 */
[----:B------:R-:W-:Y:S01]  /*3530*/  FFMA R18, R11, R18, 0.20012299716472625732 ;  /* 0x3e4ced0b0b127423 */ /* 0x000fe20000000012 */
[----:B------:R-:W0:Y:S01]  /*3540*/  MUFU.RCP R19, R8 ;  /* 0x0000000800137308 */ /* 0x000e220000001000 */
[----:B------:R-:W-:Y:S01]  /*3550*/  FFMA R27, R0, R27, -0.24999669194221496582 ;  /* 0xbe7fff22001b7423 */ /* 0x000fe2000000001b */
[----:B------:R-:W-:Y:S01]  /*3560*/  FFMA R14, R25, 1.1920928955078125e-07, R14 ;  /* 0x34000000190e7823 */ /* 0x000fe2000000000e */
[----:B------:R-:W-:-:S02]  /*3570*/  FFMA R18, R11, R18, -0.24999669194221496582 ;  /* 0xbe7fff220b127423 */ /* 0x000fc40000000012 */
[C---:B------:R-:W-:Y:S02]  /*3580*/  FFMA R27, R0.reuse, R27, 0.33333182334899902344 ;  /* 0x3eaaaa78001b7423 */ /* 0x040fe4000000001b */
[C---:B------:R-:W-:Y:S02]  /*3590*/  FFMA R18, R11.reuse, R18, 0.33333182334899902344 ;  /* 0x3eaaaa780b127423 */ /* 0x040fe40000000012 */
[C---:B------:R-:W-:Y:S02]  /*35a0*/  FFMA R27, R0.reuse, R27, -0.5 ;  /* 0xbf000000001b7423 */ /* 0x040fe4000000001b */
[C---:B------:R-:W-:Y:S02]  /*35b0*/  FFMA R18, R11.reuse, R18, -0.5 ;  /* 0xbf0000000b127423 */ /* 0x040fe40000000012 */
[----:B------:R-:W-:Y:S02]  /*35c0*/  FMUL R27, R0, R27 ;  /* 0x0000001b001b7220 */ /* 0x000fe40000400000 */
[----:B------:R-:W-:-:S02]  /*35d0*/  FMUL R18, R11, R18 ;  /* 0x000000120b127220 */ /* 0x000fc40000400000 */
[----:B------:R-:W-:Y:S01]  /*35e0*/  FFMA R0, R0, R27, R0 ;  /* 0x0000001b00007223 */ /* 0x000fe20000000000 */
[----:B0-----:R-:W-:Y:S01]  /*35f0*/  FFMA R16, -R8, R19, 1 ;  /* 0x3f80000008107423 */ /* 0x001fe20000000113 */
        /* <DEDUP_REMOVED lines=22> */
.L_x_34:
[----:B------:R-:W-:Y:S05]  /*3760*/  BSYNC.RECONVERGENT B0 ;  /* 0x0000000000007941 */ /* 0x000fea0003800200 */
.L_x_33:
[----:B------:R-:W-:Y:S02]  /*3770*/  HFMA2 R11, -RZ, RZ, 0.89990234375, 10328 ;  /* 0x3b33710bff0b7431 */ /* 0x000fe400000001ff */
[----:B------:R-:W-:Y:S01]  /*3780*/  FMUL R0, R9, R9 ;  /* 0x0000000909007220 */ /* 0x000fe20000400000 */
        /* <DEDUP_REMOVED lines=11> */
[----:B------:R-:W-:Y:S01]  /*3840*/  FMUL R0, R0, R11 ;  /* 0x0000000b00007220 */ /* 0x000fe20000400000 */
[----:B------:R-:W-:-:S03]  /*3850*/  MOV R11, 0x3f6ee581 ;  /* 0x3f6ee581000b7802 */ /* 0x000fc60000000f00 */
        /* <DEDUP_REMOVED lines=8> */
[C---:B------:R-:W-:Y:S01]  /*38e0*/  FSETP.NAN.AND P0, PT, R5.reuse, R5, PT ;  /* 0x000000050500720b */ /* 0x040fe20003f08000 */
[----:B------:R0:W1:Y:S01]  /*38f0*/  MUFU.RSQ R3, R2 ;  /* 0x0000000200037308 */ /* 0x0000620000001400 */
[----:B------:R-:W-:Y:S02]  /*3900*/  LOP3.LUT R10, R32, 0x80000000, R10, 0xb8, !PT ;  /* 0x80000000200a7812 */ /* 0x000fe400078eb80a */
[----:B------:R-:W-:Y:S02]  /*3910*/  IADD3 R0, PT, PT, R2, -0xd000000, RZ ;  /* 0xf300000002007810 */ /* 0x000fe40007ffe0ff */
        /* <DEDUP_REMOVED lines=8> */
.L_x_36:
[----:B------:R-:W-:Y:S01]  /*39a0*/  FMUL.FTZ R28, R2, R3 ;  /* 0x00000003021c7220 */ /* 0x000fe20000410000 */
[----:B------:R-:W-:-:S03]  /*39b0*/  FMUL.FTZ R0, R3, 0.5 ;  /* 0x3f00000003007820 */ /* 0x000fc60000410000 */
[----:B------:R-:W-:-:S04]  /*39c0*/  FFMA R3, -R28, R28, R2 ;  /* 0x0000001c1c037223 */ /* 0x000fc80000000102 */
[----:B------:R-:W-:-:S07]  /*39d0*/  FFMA R28, R3, R0, R28 ;  /* 0x00000000031c7223 */ /* 0x000fce000000001c */
.L_x_37:
[----:B------:R-:W-:Y:S05]  /*39e0*/  BSYNC.RECONVERGENT B0 ;  /* 0x0000000000007941 */ /* 0x000fea0003800200 */
.L_x_35:
[--C-:B------:R-:W-:Y:S01]  /*39f0*/  FADD R2, R17, R28.reuse ;  /* 0x0000001c11027221 */ /* 0x100fe20000000000 */
[----:B------:R-:W-:Y:S01]  /*3a00*/  FADD R5, R12, R28 ;  /* 0x0000001c0c057221 */ /* 0x000fe20000000000 */
[----:B------:R-:W-:Y:S02]  /*3a10*/  HFMA2 R10, -RZ, RZ, 1.5048828125, 33.21875 ;  /* 0x3e055027ff0a7431 */ /* 0x000fe400000001ff */
[----:B------:R-:W-:Y:S01]  /*3a20*/  FMUL R8, R30, R28 ;  /* 0x0000001c1e087220 */ /* 0x000fe20000400000 */
[----:B------:R-:W-:Y:S01]  /*3a30*/  BSSY.RECONVERGENT B0, `(.L_x_38) ;  /* 0x0000043000007945 */ /* 0x000fe20003800200 */
[----:B------:R-:W-:Y:S02]  /*3a40*/  FSETP.GEU.AND P1, PT, R2, 1.175494350822287508e-38, PT ;  /* 0x008000000200780b */ /* 0x000fe40003f2e000 */
[----:B------:R-:W-:Y:S02]  /*3a50*/  FSETP.GEU.AND P0, PT, R5, 1.175494350822287508e-38, PT ;  /* 0x008000000500780b */ /* 0x000fe40003f0e000 */
[----:B------:R-:W-:-:S02]  /*3a60*/  FSETP.GT.AND P3, PT, |R8|, |R7|, PT ;  /* 0x400000070800720b */ /* 0x000fc40003f64200 */
        /* <DEDUP_REMOVED lines=11> */
[----:B------:R-:W-:Y:S01]  /*3b20*/  I2FP.F32.S32 R11, R11 ;  /* 0x0000000b000b7245 */ /* 0x000fe20000201400 */
[----:B------:R-:W-:Y:S01]  /*3b30*/  FADD R9, R9, -1 ;  /* 0xbf80000009097421 */ /* 0x000fe20000000000 */
[----:B------:R-:W-:Y:S01]  /*3b40*/  ISETP.GT.U32.AND P0, PT, R5, 0x7f7fffff, PT ;  /* 0x7f7fffff0500780c */ /* 0x000fe20003f04070 */
[-C--:B------:R-:W-:Y:S01]  /*3b50*/  FFMA R3, R0, -R10.reuse, 0.14084610342979431152 ;  /* 0x3e1039f600037423 */ /* 0x080fe2000000080a */
[----:B------:R-:W-:Y:S01]  /*3b60*/  FFMA R13, R14, 1.1920928955078125e-07, R13 ;  /* 0x340000000e0d7823 */ /* 0x000fe2000000000d */
[C---:B------:R-:W-:Y:S01]  /*3b70*/  FFMA R10, R9.reuse, -R10, 0.14084610342979431152 ;  /* 0x3e1039f6090a7423 */ /* 0x040fe2000000080a */
[----:B------:R-:W-:Y:S01]  /*3b80*/  FSEL R14, RZ, -23, P1 ;  /* 0xc1b80000ff0e7808 */ /* 0x000fe20000800000 */
[----:B------:R-:W-:Y:S01]  /*3b90*/  FFMA R3, R0, R3, -0.12148627638816833496 ;  /* 0xbdf8cdcc00037423 */ /* 0x000fe20000000003 */
[C---:B------:R-:W-:Y:S01]  /*3ba0*/  ISETP.GT.U32.AND P1, PT, R2.reuse, 0x7f7fffff, PT ;  /* 0x7f7fffff0200780c */ /* 0x040fe20003f24070 */
[----:B------:R-:W-:Y:S01]  /*3bb0*/  FFMA R10, R9, R10, -0.12148627638816833496 ;  /* 0xbdf8cdcc090a7423 */ /* 0x000fe2000000000a */
[----:B------:R-:W-:Y:S01]  /*3bc0*/  FSETP.NEU.AND P2, PT, R2, RZ, PT ;  /* 0x000000ff0200720b */ /* 0x000fe20003f4d000 */
[----:B------:R-:W-:Y:S01]  /*3bd0*/  FFMA R3, R0, R3, 0.13980610668659210205 ;  /* 0x3e0f295500037423 */ /* 0x000fe20000000003 */
[----:B------:R-:W-:Y:S01]  /*3be0*/  FFMA R11, R11, 1.1920928955078125e-07, R14 ;  /* 0x340000000b0b7823 */ /* 0x000fe2000000000e */
[----:B------:R-:W-:-:S02]  /*3bf0*/  FFMA R10, R9, R10, 0.13980610668659210205 ;  /* 0x3e0f2955090a7423 */ /* 0x000fc4000000000a */
[----:B------:R-:W-:Y:S01]  /*3c00*/  FFMA R19, R0, R3, -0.16684235632419586182 ;  /* 0xbe2ad8b900137423 */ /* 0x000fe20000000003 */
[----:B------:R-:W-:Y:S01]  /*3c10*/  FSEL R3, |R8|, |R7|, P3 ;  /* 0x4000000708037208 */ /* 0x000fe20001800200 */
[C---:B------:R-:W-:Y:S02]  /*3c20*/  FFMA R16, R9.reuse, R10, -0.16684235632419586182 ;  /* 0xbe2ad8b909107423 */ /* 0x040fe4000000000a */
[C---:B------:R-:W-:Y:S01]  /*3c30*/  FFMA R19, R0.reuse, R19, 0.20012299716472625732 ;  /* 0x3e4ced0b00137423 */ /* 0x040fe20000000013 */
[----:B------:R-:W0:Y:S01]  /*3c40*/  MUFU.RCP R10, R3 ;  /* 0x00000003000a7308 */ /* 0x000e220000001000 */
[C---:B------:R-:W-:Y:S02]  /*3c50*/  FFMA R16, R9.reuse, R16, 0.20012299716472625732 ;  /* 0x3e4ced0b09107423 */ /* 0x040fe40000000010 */
[----:B------:R-:W-:Y:S02]  /*3c60*/  FFMA R19, R0, R19, -0.24999669194221496582 ;  /* 0xbe7fff2200137423 */ /* 0x000fe40000000013 */
        /* <DEDUP_REMOVED lines=31> */
.L_x_39:
[----:B------:R-:W-:Y:S05]  /*3e60*/  BSYNC.RECONVERGENT B0 ;  /* 0x0000000000007941 */ /* 0x000fea0003800200 */
.L_x_38:
[----:B------:R-:W0:Y:S02]  /*3e70*/  LDC.64 R10, c[0x0][0x3c0] ;  /* 0x0000f000ff0a7b82 */ /* 0x000e240000000a00 */
[----:B0-----:R-:W-:-:S05]  /*3e80*/  IMAD.WIDE.U32 R10, R23, 0x4, R10 ;  /* 0x00000004170a7825 */ /* 0x001fca00078e000a */
[----:B------:R-:W2:Y:S01]  /*3e90*/  LDG.E R0, desc[UR4][R10.64] ;  /* 0x000000040a007981 */ /* 0x000ea2000c1e1900 */
[----:B------:R-:W-:Y:S02]  /*3ea0*/  HFMA2 R9, -RZ, RZ, 0.89990234375, 10328 ;  /* 0x3b33710bff097431 */ /* 0x000fe400000001ff */
[----:B------:R-:W-:Y:S01]  /*3eb0*/  FMUL R2, R5, R5 ;  /* 0x0000000505027220 */ /* 0x000fe20000400000 */
[----:B------:R-:W-:Y:S01]  /*3ec0*/  FSETP.NEU.AND P0, PT, R3, RZ, PT ;  /* 0x000000ff0300720b */ /* 0x000fe20003f0d000 */
[----:B------:R-:W-:Y:S01]  /*3ed0*/  UMOV UR6, 0xc135ac83 ;  /* 0xc135ac8300067882 */ /* 0x000fe20000000000 */
[C---:B------:R-:W-:Y:S01]  /*3ee0*/  FSETP.NEU.AND P1, PT, |R7|.reuse, |R8|, PT ;  /* 0x400000080700720b */ /* 0x040fe20003f2d200 */
[----:B------:R-:W-:Y:S01]  /*3ef0*/  FADD R7, |R7|, |R8| ;  /* 0x4000000807077221 */ /* 0x000fe20000000200 */
[----:B------:R-:W-:Y:S01]  /*3f00*/  UMOV UR7, 0x3e71ea87 ;  /* 0x3e71ea8700077882 */ /* 0x000fe20000000000 */
        /* <DEDUP_REMOVED lines=14> */
[----:B------:R-:W-:-:S05]  /*3ff0*/  @!P4 FFMA R5, R3, 1.6832555532455444336, R2 ;  /* 0x3fd774eb0305c823 */ /* 0x000fca0000000002 */
[----:B------:R-:W-:Y:S02]  /*4000*/  @P0 FSEL R6, R4, R5, !P1 ;  /* 0x0000000504060208 */ /* 0x000fe40004800000 */
[----:B------:R-:W-:Y:S01]  /*4010*/  FSETP.NAN.AND P0, PT, R7, R7, PT ;  /* 0x000000070700720b */ /* 0x000fe20003f08000 */
[----:B------:R-:W0:Y:S01]  /*4020*/  LDC.64 R4, c[0x0][0x3d8] ;  /* 0x0000f600ff047b82 */ /* 0x000e220000000a00 */
[----:B------:R-:W-:-:S04]  /*4030*/  LOP3.LUT R6, R6, 0x80000000, R8, 0xb8, !PT ;  /* 0x8000000006067812 */ /* 0x000fc800078eb808 */
[----:B------:R-:W-:-:S05]  /*4040*/  FSEL R6, R7, R6, P0 ;  /* 0x0000000607067208 */ /* 0x000fca0000000000 */
[----:B------:R-:W-:-:S04]  /*4050*/  FFMA R6, R30, R6, R17 ;  /* 0x000000061e067223 */ /* 0x000fc80000000011 */
[----:B------:R-:W-:-:S04]  /*4060*/  FADD R6, R15, R6 ;  /* 0x000000060f067221 */ /* 0x000fc80000000000 */
[----:B------:R-:W1:Y:S01]  /*4070*/  F2F.F64.F32 R2, R6 ;  /* 0x0000000600027310 */ /* 0x000e620000201800 */
[----:B0-----:R-:W-:Y:S01]  /*4080*/  IMAD.WIDE.U32 R4, R23, 0x4, R4 ;  /* 0x0000000417047825 */ /* 0x001fe200078e0004 */
[----:B-1----:R-:W-:-:S10]  /*4090*/  DMUL R2, R2, -UR6 ;  /* 0x8000000602027c28 */ /* 0x002fd40008000000 */
[----:B------:R-:W2:Y:S02]  /*40a0*/  F2F.F32.F64 R3, R2 ;  /* 0x0000000200037310 */ /* 0x000ea40000301000 */
[----:B--2---:R-:W-:-:S05]  /*40b0*/  FMUL R7, R3, R0 ;  /* 0x0000000003077220 */ /* 0x004fca0000400000 */
[----:B------:R-:W-:Y:S01]  /*40c0*/  STG.E desc[UR4][R4.64], R7 ;  /* 0x0000000704007986 */ /* 0x000fe2000c101904 */
[----:B------:R-:W-:Y:S05]  /*40d0*/  EXIT ;  /* 0x000000000000794d */ /* 0x000fea0003800000 */
        .weak           $__internal_0_$__cuda_sm20_sqrt_rn_f32_slowpath
        .type           $__internal_0_$__cuda_sm20_sqrt_rn_f32_slowpath,@function
        .size           $__internal_0_$__cuda_sm20_sqrt_rn_f32_slowpath,($__internal_1_$__cuda_sm3x_div_rn_noftz_f32_slowpath - $__internal_0_$__cuda_sm20_sqrt_rn_f32_slowpath)
$__internal_0_$__cuda_sm20_sqrt_rn_f32_slowpath:
[----:B------:R-:W-:-:S13]  /*40e0*/  LOP3.LUT P0, RZ, R2, 0x7fffffff, RZ, 0xc0, !PT ;  /* 0x7fffffff02ff7812 */ /* 0x000fda000780c0ff */
[----:B------:R-:W-:Y:S01]  /*40f0*/  @!P0 MOV R28, R2 ;  /* 0x00000002001c8202 */ /* 0x000fe20000000f00 */
[----:B------:R-:W-:Y:S06]  /*4100*/  @!P0 BRA `(.L_x_40) ;  /* 0x0000000000408947 */ /* 0x000fec0003800000 */
[----:B------:R-:W-:-:S13]  /*4110*/  FSETP.GEU.FTZ.AND P0, PT, R2, RZ, PT ;  /* 0x000000ff0200720b */ /* 0x000fda0003f1e000 */
[----:B------:R-:W-:Y:S01]  /*4120*/  @!P0 MOV R28, 0x7fffffff ;  /* 0x7fffffff001c8802 */ /* 0x000fe20000000f00 */
[----:B------:R-:W-:Y:S06]  /*4130*/  @!P0 BRA `(.L_x_40) ;  /* 0x0000000000348947 */ /* 0x000fec0003800000 */
[----:B------:R-:W-:-:S13]  /*4140*/  FSETP.GTU.FTZ.AND P0, PT, |R2|, +INF , PT ;  /* 0x7f8000000200780b */ /* 0x000fda0003f1c200 */
[----:B------:R-:W-:Y:S01]  /*4150*/  @P0 FADD.FTZ R28, R2, 1 ;  /* 0x3f800000021c0421 */ /* 0x000fe20000010000 */
[----:B------:R-:W-:Y:S06]  /*4160*/  @P0 BRA `(.L_x_40) ;  /* 0x0000000000280947 */ /* 0x000fec0003800000 */
[----:B------:R-:W-:-:S13]  /*4170*/  FSETP.NEU.FTZ.AND P0, PT, |R2|, +INF , PT ;  /* 0x7f8000000200780b */ /* 0x000fda0003f1d200 */
[----:B------:R-:W-:Y:S01]  /*4180*/  @P0 FFMA R27, R2, 1.84467440737095516160e+19, RZ ;  /* 0x5f800000021b0823 */ /* 0x000fe200000000ff */
[----:B------:R-:W-:-:S03]  /*4190*/  @!P0 MOV R28, R2 ;  /* 0x00000002001c8202 */ /* 0x000fc60000000f00 */
[----:B------:R-:W0:Y:S02]  /*41a0*/  @P0 MUFU.RSQ R24, R27 ;  /* 0x0000001b00180308 */ /* 0x000e240000001400 */
[----:B0-----:R-:W-:Y:S01]  /*41b0*/  @P0 FMUL.FTZ R26, R27, R24 ;  /* 0x000000181b1a0220 */ /* 0x001fe20000410000 */
[----:B------:R-:W-:-:S03]  /*41c0*/  @P0 FMUL.FTZ R24, R24, 0.5 ;  /* 0x3f00000018180820 */ /* 0x000fc60000410000 */
[----:B------:R-:W-:-:S04]  /*41d0*/  @P0 FADD.FTZ R25, -R26, -RZ ;  /* 0x800000ff1a190221 */ /* 0x000fc80000010100 */
[----:B------:R-:W-:-:S04]  /*41e0*/  @P0 FFMA R25, R26, R25, R27 ;  /* 0x000000191a190223 */ /* 0x000fc8000000001b */
[----:B------:R-:W-:-:S04]  /*41f0*/  @P0 FFMA R24, R25, R24, R26 ;  /* 0x0000001819180223 */ /* 0x000fc8000000001a */
[----:B------:R-:W-:-:S07]  /*4200*/  @P0 FMUL.FTZ R28, R24, 2.3283064365386962891e-10 ;  /* 0x2f800000181c0820 */ /* 0x000fce0000410000 */
.L_x_40:
[----:B------:R-:W-:Y:S01]  /*4210*/  HFMA2 R25, -RZ, RZ, 0, 0 ;  /* 0x00000000ff197431 */ /* 0x000fe200000001ff */
[----:B------:R-:W-:-:S04]  /*4220*/  MOV R24, R0 ;  /* 0x0000000000187202 */ /* 0x000fc80000000f00 */
[----:B------:R-:W-:Y:S05]  /*4230*/  RET.REL.NODEC R24 `(_Z14CalcScalarMeasfffPKfS0_S0_S0_S0_S0_S0_iiiPf) ;  /* 0xffffffbc18707950 */ /* 0x000fea0003c3ffff */
        .weak           $__internal_1_$__cuda_sm3x_div_rn_noftz_f32_slowpath
        .type           $__internal_1_$__cuda_sm3x_div_rn_noftz_f32_slowpath,@function
        .size           $__internal_1_$__cuda_sm3x_div_rn_noftz_f32_slowpath,(.L_x_54 - $__internal_1_$__cuda_sm3x_div_rn_noftz_f32_slowpath)
$__internal_1_$__cuda_sm3x_div_rn_noftz_f32_slowpath:
[----:B------:R-:W-:Y:S01]  /*4240*/  SHF.R.U32.HI R2, RZ, 0x17, R31 ;  /* 0x00000017ff027819 */ /* 0x000fe2000001161f */
[----:B------:R-:W-:Y:S01]  /*4250*/  BSSY.RECONVERGENT B1, `(.L_x_41) ;  /* 0x0000063000017945 */ /* 0x000fe20003800200 */
[----:B------:R-:W-:Y:S02]  /*4260*/  SHF.R.U32.HI R29, RZ, 0x17, R0 ;  /* 0x00000017ff1d7819 */ /* 0x000fe40000011600 */
[----:B------:R-:W-:Y:S02]  /*4270*/  LOP3.LUT R2, R2, 0xff, RZ, 0xc0, !PT ;  /* 0x000000ff02027812 */ /* 0x000fe400078ec0ff */
[----:B------:R-:W-:Y:S02]  /*4280*/  LOP3.LUT R29, R29, 0xff, RZ, 0xc0, !PT ;  /* 0x000000ff1d1d7812 */ /* 0x000fe400078ec0ff */
[----:B------:R-:W-:Y:S02]  /*4290*/  IADD3 R27, PT, PT, R2, -0x1, RZ ;  /* 0xffffffff021b7810 */ /* 0x000fe40007ffe0ff */
[----:B------:R-:W-:-:S02]  /*42a0*/  IADD3 R26, PT, PT, R29, -0x1, RZ ;  /* 0xffffffff1d1a7810 */ /* 0x000fc40007ffe0ff */
[----:B------:R-:W-:-:S04]  /*42b0*/  ISETP.GT.U32.AND P0, PT, R27, 0xfd, PT ;  /* 0x000000fd1b00780c */ /* 0x000fc80003f04070 */
[----:B------:R-:W-:-:S13]  /*42c0*/  ISETP.GT.U32.OR P0, PT, R26, 0xfd, P0 ;  /* 0x000000fd1a00780c */ /* 0x000fda0000704470 */
[----:B------:R-:W-:Y:S01]  /*42d0*/  @!P0 MOV R25, RZ ;  /* 0x000000ff00198202 */ /* 0x000fe20000000f00 */
[----:B------:R-:W-:Y:S06]  /*42e0*/  @!P0 BRA `(.L_x_42) ;  /* 0x0000000000608947 */ /* 0x000fec0003800000 */
[----:B------:R-:W-:Y:S02]  /*42f0*/  FSETP.GTU.FTZ.AND P1, PT, |R0|, +INF , PT ;  /* 0x7f8000000000780b */ /* 0x000fe40003f3c200 */
[----:B------:R-:W-:-:S04]  /*4300*/  FSETP.GTU.FTZ.AND P0, PT, |R31|, +INF , PT ;  /* 0x7f8000001f00780b */ /* 0x000fc80003f1c200 */
[----:B------:R-:W-:-:S13]  /*4310*/  PLOP3.LUT P0, PT, P1, P0, PT, 0xf8, 0x8f ;  /* 0x00000000008f781c */ /* 0x000fda0000f01f70 */
[----:B------:R-:W-:Y:S05]  /*4320*/  @P0 BRA `(.L_x_43) ;  /* 0x0000000400500947 */ /* 0x000fea0003800000 */
[----:B------:R-:W-:-:S13]  /*4330*/  LOP3.LUT P0, RZ, R31, 0x7fffffff, R0, 0xc8, !PT ;  /* 0x7fffffff1fff7812 */ /* 0x000fda000780c800 */
[----:B------:R-:W-:Y:S05]  /*4340*/  @!P0 BRA `(.L_x_44) ;  /* 0x0000000400408947 */ /* 0x000fea0003800000 */
[C---:B------:R-:W-:Y:S02]  /*4350*/  FSETP.NEU.FTZ.AND P1, PT, |R0|.reuse, +INF , PT ;  /* 0x7f8000000000780b */ /* 0x040fe40003f3d200 */
[----:B------:R-:W-:Y:S02]  /*4360*/  FSETP.NEU.FTZ.AND P0, PT, |R31|, +INF , PT ;  /* 0x7f8000001f00780b */ /* 0x000fe40003f1d200 */
[----:B------:R-:W-:-:S04]  /*4370*/  FSETP.NEU.FTZ.AND P2, PT, |R0|, +INF , PT ;  /* 0x7f8000000000780b */ /* 0x000fc80003f5d200 */
[----:B------:R-:W-:-:S07]  /*4380*/  P2R R25, PR, RZ, 0x4 ;  /* 0x00000004ff197803 */ /* 0x000fce0000000000 */
[----:B------:R-:W-:Y:S05]  /*4390*/  @!P0 BRA !P1, `(.L_x_44) ;  /* 0x00000004002c8947 */ /* 0x000fea0004800000 */
[----:B------:R-:W-:-:S04]  /*43a0*/  LOP3.LUT P1, RZ, R0, 0x7fffffff, RZ, 0xc0, !PT ;  /* 0x7fffffff00ff7812 */ /* 0x000fc8000782c0ff */
[----:B------:R-:W-:-:S13]  /*43b0*/  PLOP3.LUT P1, PT, P0, P1, PT, 0x2f, 0xf2 ;  /* 0x0000000000f2781c */ /* 0x000fda0000722577 */
[----:B------:R-:W-:Y:S05]  /*43c0*/  @P1 BRA `(.L_x_45) ;  /* 0x0000000400181947 */ /* 0x000fea0003800000 */
[----:B------:R-:W-:-:S04]  /*43d0*/  LOP3.LUT P0, RZ, R31, 0x7fffffff, RZ, 0xc0, !PT ;  /* 0x7fffffff1fff7812 */ /* 0x000fc8000780c0ff */
[----:B------:R-:W-:-:S13]  /*43e0*/  PLOP3.LUT P0, PT, P2, P0, PT, 0x2f, 0xf2 ;  /* 0x0000000000f2781c */ /* 0x000fda0001700577 */
[----:B------:R-:W-:Y:S05]  /*43f0*/  @P0 BRA `(.L_x_46) ;  /* 0x0000000400000947 */ /* 0x000fea0003800000 */
[----:B------:R-:W-:Y:S02]  /*4400*/  ISETP.GE.AND P0, PT, R26, RZ, PT ;  /* 0x000000ff1a00720c */ /* 0x000fe40003f06270 */
[----:B------:R-:W-:-:S11]  /*4410*/  ISETP.GE.AND P1, PT, R27, RZ, PT ;  /* 0x000000ff1b00720c */ /* 0x000fd60003f26270 */
[----:B------:R-:W-:Y:S01]  /*4420*/  @P0 MOV R25, RZ ;  /* 0x000000ff00190202 */ /* 0x000fe20000000f00 */
[----:B------:R-:W-:Y:S01]  /*4430*/  @!P0 FFMA R0, R0, 1.84467440737095516160e+19, RZ ;  /* 0x5f80000000008823 */ /* 0x000fe200000000ff */
[----:B------:R-:W-:Y:S01]  /*4440*/  @!P0 MOV R25, 0xffffffc0 ;  /* 0xffffffc000198802 */ /* 0x000fe20000000f00 */
[----:B------:R-:W-:-:S03]  /*4450*/  @!P1 FFMA R31, R31, 1.84467440737095516160e+19, RZ ;  /* 0x5f8000001f1f9823 */ /* 0x000fc600000000ff */
[----:B------:R-:W-:-:S07]  /*4460*/  @!P1 IADD3 R25, PT, PT, R25, 0x40, RZ ;  /* 0x0000004019199810 */ /* 0x000fce0007ffe0ff */
.L_x_42:
[----:B------:R-:W-:Y:S01]  /*4470*/  LEA R34, R2, 0xc0800000, 0x17 ;  /* 0xc080000002227811 */ /* 0x000fe200078eb8ff */
[----:B------:R-:W-:Y:S01]  /*4480*/  BSSY.RECONVERGENT B2, `(.L_x_47) ;  /* 0x0000036000027945 */ /* 0x000fe20003800200 */
[----:B------:R-:W-:Y:S02]  /*4490*/  IADD3 R29, PT, PT, R29, -0x7f, RZ ;  /* 0xffffff811d1d7810 */ /* 0x000fe40007ffe0ff */
[----:B------:R-:W-:-:S03]  /*44a0*/  IADD3 R34, PT, PT, -R34, R31, RZ ;  /* 0x0000001f22227210 */ /* 0x000fc60007ffe1ff */
[----:B------:R-:W-:Y:S01]  /*44b0*/  IMAD R0, R29, -0x800000, R0 ;  /* 0xff8000001d007824 */ /* 0x000fe200078e0200 */
[----:B------:R-:W0:Y:S01]  /*44c0*/  MUFU.RCP R26, R34 ;  /* 0x00000022001a7308 */ /* 0x000e220000001000 */
[----:B------:R-:W-:-:S04]  /*44d0*/  FADD.FTZ R27, -R34, -RZ ;  /* 0x800000ff221b7221 */ /* 0x000fc80000010100 */
[----:B0-----:R-:W-:-:S04]  /*44e0*/  FFMA R31, R26, R27, 1 ;  /* 0x3f8000001a1f7423 */ /* 0x001fc8000000001b */
[----:B------:R-:W-:-:S04]  /*44f0*/  FFMA R31, R26, R31, R26 ;  /* 0x0000001f1a1f7223 */ /* 0x000fc8000000001a */
[----:B------:R-:W-:-:S04]  /*4500*/  FFMA R26, R0, R31, RZ ;  /* 0x0000001f001a7223 */ /* 0x000fc800000000ff */
[----:B------:R-:W-:-:S04]  /*4510*/  FFMA R28, R27, R26, R0 ;  /* 0x0000001a1b1c7223 */ /* 0x000fc80000000000 */
[----:B------:R-:W-:Y:S01]  /*4520*/  FFMA R28, R31, R28, R26 ;  /* 0x0000001c1f1c7223 */ /* 0x000fe2000000001a */
[----:B------:R-:W-:-:S03]  /*4530*/  IADD3 R26, PT, PT, R29, 0x7f, -R2 ;  /* 0x0000007f1d1a7810 */ /* 0x000fc60007ffe802 */
[----:B------:R-:W-:Y:S01]  /*4540*/  FFMA R27, R27, R28, R0 ;  /* 0x0000001c1b1b7223 */ /* 0x000fe20000000000 */
[----:B------:R-:W-:-:S03]  /*4550*/  IADD3 R25, PT, PT, R26, R25, RZ ;  /* 0x000000191a197210 */ /* 0x000fc60007ffe0ff */
[----:B------:R-:W-:-:S05]  /*4560*/  FFMA R0, R31, R27, R28 ;  /* 0x0000001b1f007223 */ /* 0x000fca000000001c */
[----:B------:R-:W-:-:S04]  /*4570*/  SHF.R.U32.HI R2, RZ, 0x17, R0 ;  /* 0x00000017ff027819 */ /* 0x000fc80000011600 */
[----:B------:R-:W-:-:S04]  /*4580*/  LOP3.LUT R2, R2, 0xff, RZ, 0xc0, !PT ;  /* 0x000000ff02027812 */ /* 0x000fc800078ec0ff */
[----:B------:R-:W-:-:S04]  /*4590*/  IADD3 R2, PT, PT, R2, R25, RZ ;  /* 0x0000001902027210 */ /* 0x000fc80007ffe0ff */
[----:B------:R-:W-:-:S04]  /*45a0*/  IADD3 R26, PT, PT, R2, -0x1, RZ ;  /* 0xffffffff021a7810 */ /* 0x000fc80007ffe0ff */
[----:B------:R-:W-:-:S13]  /*45b0*/  ISETP.GE.U32.AND P0, PT, R26, 0xfe, PT ;  /* 0x000000fe1a00780c */ /* 0x000fda0003f06070 */
[----:B------:R-:W-:Y:S05]  /*45c0*/  @!P0 BRA `(.L_x_48) ;  /* 0x0000000000808947 */ /* 0x000fea0003800000 */
[----:B------:R-:W-:-:S13]  /*45d0*/  ISETP.GT.AND P0, PT, R2, 0xfe, PT ;  /* 0x000000fe0200780c */ /* 0x000fda0003f04270 */
[----:B------:R-:W-:Y:S05]  /*45e0*/  @P0 BRA `(.L_x_49) ;  /* 0x00000000006c0947 */ /* 0x000fea0003800000 */
[----:B------:R-:W-:-:S13]  /*45f0*/  ISETP.GE.AND P0, PT, R2, 0x1, PT ;  /* 0x000000010200780c */ /* 0x000fda0003f06270 */
[----:B------:R-:W-:Y:S05]  /*4600*/  @P0 BRA `(.L_x_50) ;  /* 0x0000000000740947 */ /* 0x000fea0003800000 */
[----:B------:R-:W-:Y:S02]  /*4610*/  ISETP.GE.AND P0, PT, R2, -0x18, PT ;  /* 0xffffffe80200780c */ /* 0x000fe40003f06270 */
[----:B------:R-:W-:-:S11]  /*4620*/  LOP3.LUT R0, R0, 0x80000000, RZ, 0xc0, !PT ;  /* 0x8000000000007812 */ /* 0x000fd600078ec0ff */
[----:B------:R-:W-:Y:S05]  /*4630*/  @!P0 BRA `(.L_x_50) ;  /* 0x0000000000688947 */ /* 0x000fea0003800000 */
[CCC-:B------:R-:W-:Y:S01]  /*4640*/  FFMA.RZ R25, R31.reuse, R27.reuse, R28.reuse ;  /* 0x0000001b1f197223 */ /* 0x1c0fe2000000c01c */
[CCC-:B------:R-:W-:Y:S01]  /*4650*/  FFMA.RP R26, R31.reuse, R27.reuse, R28.reuse ;  /* 0x0000001b1f1a7223 */ /* 0x1c0fe2000000801c */
[----:B------:R-:W-:Y:S01]  /*4660*/  FFMA.RM R31, R31, R27, R28 ;  /* 0x0000001b1f1f7223 */ /* 0x000fe2000000401c */
[C---:B------:R-:W-:Y:S02]  /*4670*/  IADD3 R27, PT, PT, R2.reuse, 0x20, RZ ;  /* 0x00000020021b7810 */ /* 0x040fe40007ffe0ff */
[----:B------:R-:W-:Y:S02]  /*4680*/  LOP3.LUT R25, R25, 0x7fffff, RZ, 0xc0, !PT ;  /* 0x007fffff19197812 */ /* 0x000fe400078ec0ff */
[C---:B------:R-:W-:Y:S02]  /*4690*/  ISETP.NE.AND P0, PT, R2.reuse, RZ, PT ;  /* 0x000000ff0200720c */ /* 0x040fe40003f05270 */
[----:B------:R-:W-:Y:S02]  /*46a0*/  LOP3.LUT R28, R25, 0x800000, RZ, 0xfc, !PT ;  /* 0x00800000191c7812 */ /* 0x000fe400078efcff */
[----:B------:R-:W-:-:S02]  /*46b0*/  ISETP.NE.AND P1, PT, R2, RZ, PT ;  /* 0x000000ff0200720c */ /* 0x000fc40003f25270 */
[----:B------:R-:W-:Y:S02]  /*46c0*/  IADD3 R2, PT, PT, -R2, RZ, RZ ;  /* 0x000000ff02027210 */ /* 0x000fe40007ffe1ff */
[----:B------:R-:W-:Y:S02]  /*46d0*/  SHF.L.U32 R27, R28, R27, RZ ;  /* 0x0000001b1c1b7219 */ /* 0x000fe400000006ff */
[----:B------:R-:W-:Y:S02]  /*46e0*/  FSETP.NEU.FTZ.AND P2, PT, R26, R31, PT ;  /* 0x0000001f1a00720b */ /* 0x000fe40003f5d000 */
[----:B------:R-:W-:Y:S02]  /*46f0*/  SEL R25, R2, RZ, P0 ;  /* 0x000000ff02197207 */ /* 0x000fe40000000000 */
[----:B------:R-:W-:Y:S02]  /*4700*/  ISETP.NE.AND P1, PT, R27, RZ, P1 ;  /* 0x000000ff1b00720c */ /* 0x000fe40000f25270 */
[----:B------:R-:W-:-:S02]  /*4710*/  SHF.R.U32.HI R27, RZ, R25, R28 ;  /* 0x00000019ff1b7219 */ /* 0x000fc4000001161c */
[----:B------:R-:W-:Y:S02]  /*4720*/  PLOP3.LUT P1, PT, P2, P1, PT, 0xf8, 0x8f ;  /* 0x00000000008f781c */ /* 0x000fe40001723f70 */
[----:B------:R-:W-:Y:S02]  /*4730*/  SHF.R.U32.HI R25, RZ, 0x1, R27 ;  /* 0x00000001ff197819 */ /* 0x000fe4000001161b */
[----:B------:R-:W-:-:S04]  /*4740*/  SEL R2, RZ, 0x1, !P1 ;  /* 0x00000001ff027807 */ /* 0x000fc80004800000 */
[----:B------:R-:W-:-:S04]  /*4750*/  LOP3.LUT R2, R2, 0x1, R25, 0xf8, !PT ;  /* 0x0000000102027812 */ /* 0x000fc800078ef819 */
[----:B------:R-:W-:-:S04]  /*4760*/  LOP3.LUT R2, R2, R27, RZ, 0xc0, !PT ;  /* 0x0000001b02027212 */ /* 0x000fc800078ec0ff */
[----:B------:R-:W-:-:S04]  /*4770*/  IADD3 R25, PT, PT, R25, R2, RZ ;  /* 0x0000000219197210 */ /* 0x000fc80007ffe0ff */
[----:B------:R-:W-:Y:S01]  /*4780*/  LOP3.LUT R0, R25, R0, RZ, 0xfc, !PT ;  /* 0x0000000019007212 */ /* 0x000fe200078efcff */
[----:B------:R-:W-:Y:S06]  /*4790*/  BRA `(.L_x_50) ;  /* 0x0000000000107947 */ /* 0x000fec0003800000 */
.L_x_49:
[----:B------:R-:W-:-:S04]  /*47a0*/  LOP3.LUT R0, R0, 0x80000000, RZ, 0xc0, !PT ;  /* 0x8000000000007812 */ /* 0x000fc800078ec0ff */
[----:B------:R-:W-:Y:S01]  /*47b0*/  LOP3.LUT R0, R0, 0x7f800000, RZ, 0xfc, !PT ;  /* 0x7f80000000007812 */ /* 0x000fe200078efcff */
[----:B------:R-:W-:Y:S06]  /*47c0*/  BRA `(.L_x_50) ;  /* 0x0000000000047947 */ /* 0x000fec0003800000 */
.L_x_48:
[----:B------:R-:W-:-:S07]  /*47d0*/  LEA R0, R25, R0, 0x17 ;  /* 0x0000000019007211 */ /* 0x000fce00078eb8ff */
.L_x_50:
[----:B------:R-:W-:Y:S05]  /*47e0*/  BSYNC.RECONVERGENT B2 ;  /* 0x0000000000027941 */ /* 0x000fea0003800200 */
.L_x_47:
[----:B------:R-:W-:Y:S05]  /*47f0*/  BRA `(.L_x_51) ;  /* 0x0000000000207947 */ /* 0x000fea0003800000 */
.L_x_46:
[----:B------:R-:W-:-:S04]  /*4800*/  LOP3.LUT R0, R31, 0x80000000, R0, 0x48, !PT ;  /* 0x800000001f007812 */ /* 0x000fc800078e4800 */
[----:B------:R-:W-:Y:S01]  /*4810*/  LOP3.LUT R0, R0, 0x7f800000, RZ, 0xfc, !PT ;  /* 0x7f80000000007812 */ /* 0x000fe200078efcff */
[----:B------:R-:W-:Y:S06]  /*4820*/  BRA `(.L_x_51) ;  /* 0x0000000000147947 */ /* 0x000fec0003800000 */
.L_x_45:
[----:B------:R-:W-:Y:S01]  /*4830*/  LOP3.LUT R0, R31, 0x80000000, R0, 0x48, !PT ;  /* 0x800000001f007812 */ /* 0x000fe200078e4800 */
[----:B------:R-:W-:Y:S06]  /*4840*/  BRA `(.L_x_51) ;  /* 0x00000000000c7947 */ /* 0x000fec0003800000 */
.L_x_44:
[----:B------:R-:W0:Y:S01]  /*4850*/  MUFU.RSQ R0, -QNAN ;  /* 0xffc0000000007908 */ /* 0x000e220000001400 */
[----:B------:R-:W-:Y:S05]  /*4860*/  BRA `(.L_x_51) ;  /* 0x0000000000047947 */ /* 0x000fea0003800000 */
.L_x_43:
[----:B------:R-:W-:-:S07]  /*4870*/  FADD.FTZ R0, R0, R31 ;  /* 0x0000001f00007221 */ /* 0x000fce0000010000 */
.L_x_51:
[----:B------:R-:W-:Y:S05]  /*4880*/  BSYNC.RECONVERGENT B1 ;  /* 0x0000000000017941 */ /* 0x000fea0003800200 */
.L_x_41:
[----:B------:R-:W-:-:S04]  /*4890*/  HFMA2 R25, -RZ, RZ, 0, 0 ;  /* 0x00000000ff197431 */ /* 0x000fc800000001ff */
[----:B0-----:R-:W-:Y:S05]  /*48a0*/  RET.REL.NODEC R24 `(_Z14CalcScalarMeasfffPKfS0_S0_S0_S0_S0_S0_iiiPf) ;  /* 0xffffffb418d47950 */ /* 0x001fea0003c3ffff */
.L_x_52:
[----:B------:R-:W-:-:S00]  /*48b0*/  BRA `(.L_x_52) ;  /* 0xfffffffc00fc7947 */ /* 0x000fc0000383ffff */
[----:B------:R-:W-:-:S00]  /*48c0*/  NOP ;  /* 0x0000000000007918 */ /* 0x000fc00000000000 */
        /* <DEDUP_REMOVED lines=11> */
.L_x_54:


//--------------------- .nv.shared.reserved.0     --------------------------
	.section	.nv.shared.reserved.0,"aw",@nobits
	.weak		__nv_reservedSMEM_offset_0_alias
	.size		__nv_reservedSMEM_offset_0_alias, 0, 64
	.other		__nv_reservedSMEM_offset_0_alias,@"STO_CUDA_RESERVED_SHARED STV_DEFAULT"
__nv_reservedSMEM_offset_0_alias:
	.zero		0
	.zero		64


//--------------------- .nv.constant0._Z14CalcScalarMeasfffPKfS0_S0_S0_S0_S0_S0_iiiPf --------------------------
	.section	.nv.constant0._Z14CalcScalarMeasfffPKfS0_S0_S0_S0_S0_S0_iiiPf,"a",@progbits
	.sectionflags	@""
	.align	4
.nv.constant0._Z14CalcScalarMeasfffPKfS0_S0_S0_S0_S0_S0_iiiPf:
	.zero		992


//--------------------- SYMBOLS --------------------------

	.type		.nv.reservedSmem.offset0,@object
	.size		.nv.reservedSmem.offset0,0x4
